//
// Generated by NVIDIA NVVM Compiler
//
// Compiler Build ID: CL-36424714
// Cuda compilation tools, release 13.0, V13.0.88
// Based on NVVM 20.0.0
//

.version 9.0
.target sm_100
.address_size 64

	// .globl	_Z22tensorMatrixMultKernelPKfS0_Pfmmmmm

.visible .entry _Z22tensorMatrixMultKernelPKfS0_Pfmmmmm(
	.param .u64 .ptr .align 1 _Z22tensorMatrixMultKernelPKfS0_Pfmmmmm_param_0,
	.param .u64 .ptr .align 1 _Z22tensorMatrixMultKernelPKfS0_Pfmmmmm_param_1,
	.param .u64 .ptr .align 1 _Z22tensorMatrixMultKernelPKfS0_Pfmmmmm_param_2,
	.param .u64 _Z22tensorMatrixMultKernelPKfS0_Pfmmmmm_param_3,
	.param .u64 _Z22tensorMatrixMultKernelPKfS0_Pfmmmmm_param_4,
	.param .u64 _Z22tensorMatrixMultKernelPKfS0_Pfmmmmm_param_5,
	.param .u64 _Z22tensorMatrixMultKernelPKfS0_Pfmmmmm_param_6,
	.param .u64 _Z22tensorMatrixMultKernelPKfS0_Pfmmmmm_param_7
)
{
	.reg .pred 	%p<16>;
	.reg .b32 	%r<29>;
	.reg .b32 	%f<68>;
	.reg .b64 	%rd<148>;

	ld.param.u64 	%rd45, [_Z22tensorMatrixMultKernelPKfS0_Pfmmmmm_param_0];
	ld.param.u64 	%rd46, [_Z22tensorMatrixMultKernelPKfS0_Pfmmmmm_param_1];
	ld.param.u64 	%rd47, [_Z22tensorMatrixMultKernelPKfS0_Pfmmmmm_param_3];
	ld.param.u64 	%rd41, [_Z22tensorMatrixMultKernelPKfS0_Pfmmmmm_param_4];
	ld.param.u64 	%rd42, [_Z22tensorMatrixMultKernelPKfS0_Pfmmmmm_param_5];
	ld.param.u64 	%rd43, [_Z22tensorMatrixMultKernelPKfS0_Pfmmmmm_param_6];
	ld.param.u64 	%rd44, [_Z22tensorMatrixMultKernelPKfS0_Pfmmmmm_param_7];
	cvta.to.global.u64 	%rd1, %rd46;
	cvta.to.global.u64 	%rd2, %rd45;
	mov.u32 	%r2, %ctaid.x;
	mov.u32 	%r3, %ntid.x;
	mov.u32 	%r4, %tid.x;
	mad.lo.s32 	%r1, %r2, %r3, %r4;
	cvt.u32.u64 	%r5, %rd47;
	cvt.u32.u64 	%r6, %rd41;
	mul.lo.s32 	%r7, %r6, %r5;
	cvt.u32.u64 	%r8, %rd42;
	mul.lo.s32 	%r9, %r7, %r8;
	cvt.u32.u64 	%r10, %rd44;
	mul.lo.s32 	%r11, %r9, %r10;
	setp.ge.s32 	%p1, %r1, %r11;
	@%p1 bra 	$L__BB0_29;
	cvt.s64.s32 	%rd3, %r1;
	or.b64  	%rd48, %rd3, %rd44;
	and.b64  	%rd49, %rd48, -4294967296;
	setp.ne.s64 	%p2, %rd49, 0;
	@%p2 bra 	$L__BB0_3;
	cvt.u32.u64 	%r13, %rd3;
	div.u32 	%r14, %r13, %r10;
	mul.lo.s32 	%r15, %r14, %r10;
	sub.s32 	%r16, %r13, %r15;
	cvt.u64.u32 	%rd137, %r14;
	cvt.u64.u32 	%rd138, %r16;
	bra.uni 	$L__BB0_4;
$L__BB0_3:
	div.u64 	%rd137, %rd3, %rd44;
	mul.lo.s64 	%rd50, %rd137, %rd44;
	sub.s64 	%rd138, %rd3, %rd50;
$L__BB0_4:
	or.b64  	%rd51, %rd137, %rd42;
	and.b64  	%rd52, %rd51, -4294967296;
	setp.ne.s64 	%p3, %rd52, 0;
	@%p3 bra 	$L__BB0_6;
	cvt.u32.u64 	%r18, %rd137;
	rem.u32 	%r19, %r18, %r8;
	cvt.u64.u32 	%rd139, %r19;
	bra.uni 	$L__BB0_7;
$L__BB0_6:
	rem.u64 	%rd139, %rd137, %rd42;
$L__BB0_7:
	mul.lo.s64 	%rd13, %rd44, %rd42;
	or.b64  	%rd53, %rd3, %rd13;
	and.b64  	%rd54, %rd53, -4294967296;
	setp.ne.s64 	%p4, %rd54, 0;
	@%p4 bra 	$L__BB0_9;
	cvt.u32.u64 	%r20, %rd13;
	cvt.u32.u64 	%r21, %rd3;
	div.u32 	%r22, %r21, %r20;
	cvt.u64.u32 	%rd140, %r22;
	bra.uni 	$L__BB0_10;
$L__BB0_9:
	div.u64 	%rd140, %rd3, %rd13;
$L__BB0_10:
	or.b64  	%rd55, %rd140, %rd41;
	and.b64  	%rd56, %rd55, -4294967296;
	setp.ne.s64 	%p5, %rd56, 0;
	@%p5 bra 	$L__BB0_12;
	cvt.u32.u64 	%r24, %rd140;
	rem.u32 	%r25, %r24, %r6;
	cvt.u64.u32 	%rd141, %r25;
	bra.uni 	$L__BB0_13;
$L__BB0_12:
	rem.u64 	%rd141, %rd140, %rd41;
$L__BB0_13:
	mul.lo.s64 	%rd20, %rd13, %rd41;
	or.b64  	%rd57, %rd3, %rd20;
	and.b64  	%rd58, %rd57, -4294967296;
	setp.ne.s64 	%p6, %rd58, 0;
	@%p6 bra 	$L__BB0_15;
	cvt.u32.u64 	%r26, %rd20;
	cvt.u32.u64 	%r27, %rd3;
	div.u32 	%r28, %r27, %r26;
	cvt.u64.u32 	%rd142, %r28;
	bra.uni 	$L__BB0_16;
$L__BB0_15:
	div.u64 	%rd142, %rd3, %rd20;
$L__BB0_16:
	cvt.s64.s32 	%rd59, %rd142;
	cvt.s64.s32 	%rd60, %rd141;
	mad.lo.s64 	%rd61, %rd59, %rd41, %rd60;
	cvt.s64.s32 	%rd62, %rd139;
	mad.lo.s64 	%rd63, %rd61, %rd42, %rd62;
	mul.lo.s64 	%rd24, %rd63, %rd44;
	cvt.s64.s32 	%rd25, %rd138;
	mul.lo.s64 	%rd26, %rd63, %rd43;
	setp.eq.s64 	%p7, %rd43, 0;
	mov.f32 	%f67, 0f00000000;
	@%p7 bra 	$L__BB0_28;
	and.b64  	%rd27, %rd43, 7;
	setp.lt.u64 	%p8, %rd43, 8;
	mov.f32 	%f67, 0f00000000;
	mov.b64 	%rd146, 0;
	@%p8 bra 	$L__BB0_20;
	and.b64  	%rd146, %rd43, -8;
	shl.b64 	%rd29, %rd44, 2;
	mov.f32 	%f67, 0f00000000;
	mov.b64 	%rd144, 0;
	mov.u64 	%rd143, %rd146;
$L__BB0_19:
	.pragma "nounroll";
	add.s64 	%rd66, %rd144, %rd26;
	shl.b64 	%rd67, %rd66, 2;
	add.s64 	%rd68, %rd2, %rd67;
	ld.global.f32 	%f17, [%rd68];
	mad.lo.s64 	%rd69, %rd144, %rd44, %rd25;
	shl.b64 	%rd70, %rd69, 2;
	add.s64 	%rd71, %rd1, %rd70;
	ld.global.f32 	%f18, [%rd71];
	fma.rn.f32 	%f19, %f17, %f18, %f67;
	ld.global.f32 	%f20, [%rd68+4];
	add.s64 	%rd72, %rd71, %rd29;
	ld.global.f32 	%f21, [%rd72];
	fma.rn.f32 	%f22, %f20, %f21, %f19;
	ld.global.f32 	%f23, [%rd68+8];
	add.s64 	%rd73, %rd72, %rd29;
	ld.global.f32 	%f24, [%rd73];
	fma.rn.f32 	%f25, %f23, %f24, %f22;
	ld.global.f32 	%f26, [%rd68+12];
	add.s64 	%rd74, %rd73, %rd29;
	ld.global.f32 	%f27, [%rd74];
	fma.rn.f32 	%f28, %f26, %f27, %f25;
	ld.global.f32 	%f29, [%rd68+16];
	add.s64 	%rd75, %rd74, %rd29;
	ld.global.f32 	%f30, [%rd75];
	fma.rn.f32 	%f31, %f29, %f30, %f28;
	ld.global.f32 	%f32, [%rd68+20];
	add.s64 	%rd76, %rd75, %rd29;
	ld.global.f32 	%f33, [%rd76];
	fma.rn.f32 	%f34, %f32, %f33, %f31;
	ld.global.f32 	%f35, [%rd68+24];
	add.s64 	%rd77, %rd76, %rd29;
	ld.global.f32 	%f36, [%rd77];
	fma.rn.f32 	%f37, %f35, %f36, %f34;
	ld.global.f32 	%f38, [%rd68+28];
	add.s64 	%rd78, %rd77, %rd29;
	ld.global.f32 	%f39, [%rd78];
	fma.rn.f32 	%f67, %f38, %f39, %f37;
	add.s64 	%rd144, %rd144, 8;
	add.s64 	%rd143, %rd143, -8;
	setp.ne.s64 	%p9, %rd143, 0;
	@%p9 bra 	$L__BB0_19;
$L__BB0_20:
	setp.eq.s64 	%p10, %rd27, 0;
	@%p10 bra 	$L__BB0_28;
	and.b64  	%rd35, %rd43, 3;
	setp.lt.u64 	%p11, %rd27, 4;
	@%p11 bra 	$L__BB0_23;
	add.s64 	%rd79, %rd146, %rd26;
	shl.b64 	%rd80, %rd79, 2;
	add.s64 	%rd81, %rd2, %rd80;
	ld.global.f32 	%f41, [%rd81];
	mad.lo.s64 	%rd82, %rd146, %rd44, %rd25;
	shl.b64 	%rd83, %rd82, 2;
	add.s64 	%rd84, %rd1, %rd83;
	ld.global.f32 	%f42, [%rd84];
	fma.rn.f32 	%f43, %f41, %f42, %f67;
	add.s64 	%rd85, %rd146, 1;
	and.b64  	%rd86, %rd85, 4294967295;
	add.s64 	%rd87, %rd86, %rd26;
	shl.b64 	%rd88, %rd87, 2;
	add.s64 	%rd89, %rd2, %rd88;
	ld.global.f32 	%f44, [%rd89];
	mad.lo.s64 	%rd90, %rd86, %rd44, %rd25;
	shl.b64 	%rd91, %rd90, 2;
	add.s64 	%rd92, %rd1, %rd91;
	ld.global.f32 	%f45, [%rd92];
	fma.rn.f32 	%f46, %f44, %f45, %f43;
	add.s64 	%rd93, %rd146, 2;
	and.b64  	%rd94, %rd93, 4294967295;
	add.s64 	%rd95, %rd94, %rd26;
	shl.b64 	%rd96, %rd95, 2;
	add.s64 	%rd97, %rd2, %rd96;
	ld.global.f32 	%f47, [%rd97];
	mad.lo.s64 	%rd98, %rd94, %rd44, %rd25;
	shl.b64 	%rd99, %rd98, 2;
	add.s64 	%rd100, %rd1, %rd99;
	ld.global.f32 	%f48, [%rd100];
	fma.rn.f32 	%f49, %f47, %f48, %f46;
	add.s64 	%rd101, %rd146, 3;
	and.b64  	%rd102, %rd101, 4294967295;
	add.s64 	%rd103, %rd102, %rd26;
	shl.b64 	%rd104, %rd103, 2;
	add.s64 	%rd105, %rd2, %rd104;
	ld.global.f32 	%f50, [%rd105];
	mad.lo.s64 	%rd106, %rd102, %rd44, %rd25;
	shl.b64 	%rd107, %rd106, 2;
	add.s64 	%rd108, %rd1, %rd107;
	ld.global.f32 	%f51, [%rd108];
	fma.rn.f32 	%f67, %f50, %f51, %f49;
	add.s64 	%rd109, %rd146, 4;
	and.b64  	%rd146, %rd109, 4294967295;
$L__BB0_23:
	setp.eq.s64 	%p12, %rd35, 0;
	@%p12 bra 	$L__BB0_28;
	setp.eq.s64 	%p13, %rd35, 1;
	@%p13 bra 	$L__BB0_26;
	add.s64 	%rd110, %rd146, %rd26;
	shl.b64 	%rd111, %rd110, 2;
	add.s64 	%rd112, %rd2, %rd111;
	ld.global.f32 	%f53, [%rd112];
	mad.lo.s64 	%rd113, %rd146, %rd44, %rd25;
	shl.b64 	%rd114, %rd113, 2;
	add.s64 	%rd115, %rd1, %rd114;
	ld.global.f32 	%f54, [%rd115];
	fma.rn.f32 	%f55, %f53, %f54, %f67;
	add.s64 	%rd116, %rd146, 1;
	and.b64  	%rd117, %rd116, 4294967295;
	add.s64 	%rd118, %rd117, %rd26;
	shl.b64 	%rd119, %rd118, 2;
	add.s64 	%rd120, %rd2, %rd119;
	ld.global.f32 	%f56, [%rd120];
	mad.lo.s64 	%rd121, %rd117, %rd44, %rd25;
	shl.b64 	%rd122, %rd121, 2;
	add.s64 	%rd123, %rd1, %rd122;
	ld.global.f32 	%f57, [%rd123];
	fma.rn.f32 	%f67, %f56, %f57, %f55;
	add.s64 	%rd124, %rd146, 2;
	and.b64  	%rd146, %rd124, 4294967295;
$L__BB0_26:
	and.b64  	%rd125, %rd43, 1;
	setp.eq.b64 	%p14, %rd125, 1;
	not.pred 	%p15, %p14;
	@%p15 bra 	$L__BB0_28;
	add.s64 	%rd126, %rd146, %rd26;
	shl.b64 	%rd127, %rd126, 2;
	add.s64 	%rd128, %rd2, %rd127;
	ld.global.f32 	%f58, [%rd128];
	mad.lo.s64 	%rd129, %rd146, %rd44, %rd25;
	shl.b64 	%rd130, %rd129, 2;
	add.s64 	%rd131, %rd1, %rd130;
	ld.global.f32 	%f59, [%rd131];
	fma.rn.f32 	%f67, %f58, %f59, %f67;
$L__BB0_28:
	ld.param.u64 	%rd136, [_Z22tensorMatrixMultKernelPKfS0_Pfmmmmm_param_2];
	cvta.to.global.u64 	%rd132, %rd136;
	add.s64 	%rd133, %rd24, %rd25;
	shl.b64 	%rd134, %rd133, 2;
	add.s64 	%rd135, %rd132, %rd134;
	st.global.f32 	[%rd135], %f67;
$L__BB0_29:
	ret;

}


// ===== COMPILED SASS (sm_100) =====

	.target	sm_100

	.elftype	@"ET_EXEC"


//--------------------- .note.nv.tkinfo           --------------------------
	.section	.note.nv.tkinfo,"",@"SHT_NOTE"
	.sectionflags	@"SHF_NOTE_NV_TKINFO"
	.tkinfo
        /*0018*/ 	.word	0x00000002
        /*0030*/ 	.string	""
        /*0030*/ 	.string	"ptxas"
        /*0030*/ 	.string	"Cuda compilation tools, release 13.0, V13.0.88"
        /*0030*/ 	.string	"Build cuda_13.0.r13.0/compiler.36424714_0"
        /*0030*/ 	.string	"-arch sm_100 -m 64 "



//--------------------- .note.nv.cuinfo           --------------------------
	.section	.note.nv.cuinfo,"",@"SHT_NOTE"
	.sectionflags	@"SHF_NOTE_NV_CUINFO"
        /*0018*/ 	.short	0x0002
        /*001a*/ 	.short	0x0064
        /*001c*/ 	.short	0x0082
	.zero		2


//--------------------- .nv.info                  --------------------------
	.section	.nv.info,"",@"SHT_CUDA_INFO"
	.align	4


	//----- nvinfo : EIATTR_REGCOUNT
	.align		4
        /*0000*/ 	.byte	0x04, 0x2f
        /*0002*/ 	.short	(.L_1 - .L_0)
	.align		4
.L_0:
        /*0004*/ 	.word	index@(_Z22tensorMatrixMultKernelPKfS0_Pfmmmmm)
        /*0008*/ 	.word	0x00000020


	//----- nvinfo : EIATTR_FRAME_SIZE
	.align		4
.L_1:
        /*000c*/ 	.byte	0x04, 0x11
        /*000e*/ 	.short	(.L_3 - .L_2)
	.align		4
.L_2:
        /*0010*/ 	.word	index@($__internal_1_$__cuda_sm20_rem_u64)
        /*0014*/ 	.word	0x00000000


	//----- nvinfo : EIATTR_FRAME_SIZE
	.align		4
.L_3:
        /*0018*/ 	.byte	0x04, 0x11
        /*001a*/ 	.short	(.L_5 - .L_4)
	.align		4
.L_4:
        /*001c*/ 	.word	index@($__internal_0_$__cuda_sm20_div_u64)
        /*0020*/ 	.word	0x00000000


	//----- nvinfo : EIATTR_FRAME_SIZE
	.align		4
.L_5:
        /*0024*/ 	.byte	0x04, 0x11
        /*0026*/ 	.short	(.L_7 - .L_6)
	.align		4
.L_6:
        /*0028*/ 	.word	index@(_Z22tensorMatrixMultKernelPKfS0_Pfmmmmm)
        /*002c*/ 	.word	0x00000000


	//----- nvinfo : EIATTR_MIN_STACK_SIZE
	.align		4
.L_7:
        /*0030*/ 	.byte	0x04, 0x12
        /*0032*/ 	.short	(.L_9 - .L_8)
	.align		4
.L_8:
        /*0034*/ 	.word	index@(_Z22tensorMatrixMultKernelPKfS0_Pfmmmmm)
        /*0038*/ 	.word	0x00000000
.L_9:


//--------------------- .nv.compat                --------------------------
	.section	.nv.compat,"",@"SHT_CUDA_COMPAT_INFO"
	.align	4
        /*0000*/ 	.byte	0x02, 0x09, 0x00, 0x00, 0x02, 0x02, 0x01, 0x00, 0x02, 0x05, 0x05, 0x00, 0x03, 0x07, 0x01, 0x01
        /*0010*/ 	.byte	0x02, 0x03, 0x00, 0x00, 0x02, 0x06, 0x01, 0x00, 0x04, 0x0b, 0x08, 0x00, 0x09, 0x00, 0x00, 0x00
        /*0020*/ 	.byte	0x00, 0x00, 0x00, 0x00


//--------------------- .nv.info._Z22tensorMatrixMultKernelPKfS0_Pfmmmmm --------------------------
	.section	.nv.info._Z22tensorMatrixMultKernelPKfS0_Pfmmmmm,"",@"SHT_CUDA_INFO"
	.sectionflags	@""
	.align	4


	//----- nvinfo : EIATTR_CUDA_API_VERSION
	.align		4
        /*0000*/ 	.byte	0x04, 0x37
        /*0002*/ 	.short	(.L_11 - .L_10)
.L_10:
        /*0004*/ 	.word	0x00000082


	//----- nvinfo : EIATTR_KPARAM_INFO
	.align		4
.L_11:
        /*0008*/ 	.byte	0x04, 0x17
        /*000a*/ 	.short	(.L_13 - .L_12)
.L_12:
        /*000c*/ 	.word	0x00000000
        /*0010*/ 	.short	0x0007
        /*0012*/ 	.short	0x0038
        /*0014*/ 	.byte	0x00, 0xf0, 0x21, 0x00


	//----- nvinfo : EIATTR_KPARAM_INFO
	.align		4
.L_13:
        /*0018*/ 	.byte	0x04, 0x17
        /*001a*/ 	.short	(.L_15 - .L_14)
.L_14:
        /*001c*/ 	.word	0x00000000
        /*0020*/ 	.short	0x0006
        /*0022*/ 	.short	0x0030
        /*0024*/ 	.byte	0x00, 0xf0, 0x21, 0x00


	//----- nvinfo : EIATTR_KPARAM_INFO
	.align		4
.L_15:
        /*0028*/ 	.byte	0x04, 0x17
        /*002a*/ 	.short	(.L_17 - .L_16)
.L_16:
        /*002c*/ 	.word	0x00000000
        /*0030*/ 	.short	0x0005
        /*0032*/ 	.short	0x0028
        /*0034*/ 	.byte	0x00, 0xf0, 0x21, 0x00


	//----- nvinfo : EIATTR_KPARAM_INFO
	.align		4
.L_17:
        /*0038*/ 	.byte	0x04, 0x17
        /*003a*/ 	.short	(.L_19 - .L_18)
.L_18:
        /*003c*/ 	.word	0x00000000
        /*0040*/ 	.short	0x0004
        /*0042*/ 	.short	0x0020
        /*0044*/ 	.byte	0x00, 0xf0, 0x21, 0x00


	//----- nvinfo : EIATTR_KPARAM_INFO
	.align		4
.L_19:
        /*0048*/ 	.byte	0x04, 0x17
        /*004a*/ 	.short	(.L_21 - .L_20)
.L_20:
        /*004c*/ 	.word	0x00000000
        /*0050*/ 	.short	0x0003
        /*0052*/ 	.short	0x0018
        /*0054*/ 	.byte	0x00, 0xf0, 0x21, 0x00


	//----- nvinfo : EIATTR_KPARAM_INFO
	.align		4
.L_21:
        /*0058*/ 	.byte	0x04, 0x17
        /*005a*/ 	.short	(.L_23 - .L_22)
.L_22:
        /*005c*/ 	.word	0x00000000
        /*0060*/ 	.short	0x0002
        /*0062*/ 	.short	0x0010
        /*0064*/ 	.byte	0x00, 0xf5, 0x21, 0x00


	//----- nvinfo : EIATTR_KPARAM_INFO
	.align		4
.L_23:
        /*0068*/ 	.byte	0x04, 0x17
        /*006a*/ 	.short	(.L_25 - .L_24)
.L_24:
        /*006c*/ 	.word	0x00000000
        /*0070*/ 	.short	0x0001
        /*0072*/ 	.short	0x0008
        /*0074*/ 	.byte	0x00, 0xf5, 0x21, 0x00


	//----- nvinfo : EIATTR_KPARAM_INFO
	.align		4
.L_25:
        /*0078*/ 	.byte	0x04, 0x17
        /*007a*/ 	.short	(.L_27 - .L_26)
.L_26:
        /*007c*/ 	.word	0x00000000
        /*0080*/ 	.short	0x0000
        /*0082*/ 	.short	0x0000
        /*0084*/ 	.byte	0x00, 0xf5, 0x21, 0x00


	//----- nvinfo : EIATTR_SPARSE_MMA_MASK
	.align		4
.L_27:
        /*0088*/ 	.byte	0x03, 0x50
        /*008a*/ 	.short	0x0000


	//----- nvinfo : EIATTR_MAXREG_COUNT
	.align		4
        /*008c*/ 	.byte	0x03, 0x1b
        /*008e*/ 	.short	0x00ff


	//----- nvinfo : EIATTR_MERCURY_ISA_VERSION
	.align		4
        /*0090*/ 	.byte	0x03, 0x5f
        /*0092*/ 	.short	0x0101


	//----- nvinfo : EIATTR_VRC_CTA_INIT_COUNT
	.align		4
        /*0094*/ 	.byte	0x02, 0x4a
	.zero		1
	.zero		1


	//----- nvinfo : EIATTR_EXIT_INSTR_OFFSETS
	.align		4
        /*0098*/ 	.byte	0x04, 0x1c
        /*009a*/ 	.short	(.L_29 - .L_28)


	//   ....[0]....
.L_28:
        /*009c*/ 	.word	0x000000d0


	//   ....[1]....
        /*00a0*/ 	.word	0x00001b00


	//----- nvinfo : EIATTR_CRS_STACK_SIZE
	.align		4
.L_29:
        /*00a4*/ 	.byte	0x04, 0x1e
        /*00a6*/ 	.short	(.L_31 - .L_30)
.L_30:
        /*00a8*/ 	.word	0x00000000


	//----- nvinfo : EIATTR_CBANK_PARAM_SIZE
	.align		4
.L_31:
        /*00ac*/ 	.byte	0x03, 0x19
        /*00ae*/ 	.short	0x0040


	//----- nvinfo : EIATTR_PARAM_CBANK
	.align		4
        /*00b0*/ 	.byte	0x04, 0x0a
        /*00b2*/ 	.short	(.L_33 - .L_32)
	.align		4
.L_32:
        /*00b4*/ 	.word	index@(.nv.constant0._Z22tensorMatrixMultKernelPKfS0_Pfmmmmm)
        /*00b8*/ 	.short	0x0380
        /*00ba*/ 	.short	0x0040


	//----- nvinfo : EIATTR_SW_WAR
	.align		4
.L_33:
        /*00bc*/ 	.byte	0x04, 0x36
        /*00be*/ 	.short	(.L_35 - .L_34)
.L_34:
        /*00c0*/ 	.word	0x00000008
.L_35:


//--------------------- .nv.callgraph             --------------------------
	.section	.nv.callgraph,"",@"SHT_CUDA_CALLGRAPH"
	.align	4
	.sectionentsize	8
	.align		4
        /*0000*/ 	.word	0x00000000
	.align		4
        /*0004*/ 	.word	0xffffffff
	.align		4
        /*0008*/ 	.word	0x00000000
	.align		4
        /*000c*/ 	.word	0xfffffffe
	.align		4
        /*0010*/ 	.word	0x00000000
	.align		4
        /*0014*/ 	.word	0xfffffffd
	.align		4
        /*0018*/ 	.word	0x00000000
	.align		4
        /*001c*/ 	.word	0xfffffffc


//--------------------- .text._Z22tensorMatrixMultKernelPKfS0_Pfmmmmm --------------------------
	.section	.text._Z22tensorMatrixMultKernelPKfS0_Pfmmmmm,"ax",@progbits
	.align	128
        .global         _Z22tensorMatrixMultKernelPKfS0_Pfmmmmm
        .type           _Z22tensorMatrixMultKernelPKfS0_Pfmmmmm,@function
        .size           _Z22tensorMatrixMultKernelPKfS0_Pfmmmmm,(.L_x_22 - _Z22tensorMatrixMultKernelPKfS0_Pfmmmmm)
        .other          _Z22tensorMatrixMultKernelPKfS0_Pfmmmmm,@"STO_CUDA_ENTRY STV_DEFAULT"
_Z22tensorMatrixMultKernelPKfS0_Pfmmmmm:
.text._Z22tensorMatrixMultKernelPKfS0_Pfmmmmm:
[----:B------:R-:W-:Y:S01]  /*0000*/  LDC R1, c[0x0][0x37c] ;  /* 0x0000df00ff017b82 */ /* 0x000fe20000000800 */
[----:B------:R-:W0:Y:S01]  /*0010*/  S2R R3, SR_TID.X ;  /* 0x0000000000037919 */ /* 0x000e220000002100 */
[----:B------:R-:W1:Y:S06]  /*0020*/  LDCU UR4, c[0x0][0x3a0] ;  /* 0x00007400ff0477ac */ /* 0x000e6c0008000800 */
[----:B------:R-:W0:Y:S01]  /*0030*/  S2UR UR7, SR_CTAID.X ;  /* 0x00000000000779c3 */ /* 0x000e220000002500 */
[----:B------:R-:W1:Y:S01]  /*0040*/  LDCU UR5, c[0x0][0x398] ;  /* 0x00007300ff0577ac */ /* 0x000e620008000800 */
[----:B------:R-:W2:Y:S06]  /*0050*/  LDCU UR6, c[0x0][0x3a8] ;  /* 0x00007500ff0677ac */ /* 0x000eac0008000800 */
[----:B------:R-:W0:Y:S01]  /*0060*/  LDC R2, c[0x0][0x360] ;  /* 0x0000d800ff027b82 */ /* 0x000e220000000800 */
[----:B------:R-:W3:Y:S01]  /*0070*/  LDCU UR8, c[0x0][0x3b8] ;  /* 0x00007700ff0877ac */ /* 0x000ee20008000800 */
[----:B-1----:R-:W-:-:S04]  /*0080*/  UIMAD UR4, UR4, UR5, URZ ;  /* 0x00000005040472a4 */ /* 0x002fc8000f8e02ff */
[----:B--2---:R-:W-:-:S04]  /*0090*/  UIMAD UR4, UR4, UR6, URZ ;  /* 0x00000006040472a4 */ /* 0x004fc8000f8e02ff */
[----:B---3--:R-:W-:Y:S01]  /*00a0*/  UIMAD UR4, UR4, UR8, URZ ;  /* 0x00000008040472a4 */ /* 0x008fe2000f8e02ff */
[----:B0-----:R-:W-:-:S05]  /*00b0*/  IMAD R2, R2, UR7, R3 ;  /* 0x0000000702027c24 */ /* 0x001fca000f8e0203 */
[----:B------:R-:W-:-:S13]  /*00c0*/  ISETP.GE.AND P0, PT, R2, UR4, PT ;  /* 0x0000000402007c0c */ /* 0x000fda000bf06270 */
[----:B------:R-:W-:Y:S05]  /*00d0*/  @P0 EXIT ;  /* 0x000000000000094d */ /* 0x000fea0003800000 */
[----:B------:R-:W0:Y:S01]  /*00e0*/  LDCU UR4, c[0x0][0x3bc] ;  /* 0x00007780ff0477ac */ /* 0x000e220008000800 */
[----:B------:R-:W-:Y:S01]  /*00f0*/  SHF.R.S32.HI R3, RZ, 0x1f, R2 ;  /* 0x0000001fff037819 */ /* 0x000fe20000011402 */
[----:B------:R-:W-:Y:S03]  /*0100*/  BSSY.RECONVERGENT B0, `(.L_x_0) ;  /* 0x0000024000007945 */ /* 0x000fe60003800200 */
[----:B0-----:R-:W-:-:S04]  /*0110*/  LOP3.LUT R0, R3, UR4, RZ, 0xfc, !PT ;  /* 0x0000000403007c12 */ /* 0x001fc8000f8efcff */
[----:B------:R-:W-:-:S13]  /*0120*/  ISETP.NE.U32.AND P0, PT, R0, RZ, PT ;  /* 0x000000ff0000720c */ /* 0x000fda0003f05070 */
[----:B------:R-:W-:Y:S05]  /*0130*/  @P0 BRA `(.L_x_1) ;  /* 0x0000000000580947 */ /* 0x000fea0003800000 */
[----:B------:R-:W0:Y:S01]  /*0140*/  I2F.U32.RP R0, UR8 ;  /* 0x0000000800007d06 */ /* 0x000e220008209000 */
[----:B------:R-:W-:-:S07]  /*0150*/  ISETP.NE.U32.AND P2, PT, RZ, UR8, PT ;  /* 0x00000008ff007c0c */ /* 0x000fce000bf45070 */
[----:B0-----:R-:W0:Y:S02]  /*0160*/  MUFU.RCP R0, R0 ;  /* 0x0000000000007308 */ /* 0x001e240000001000 */
[----:B0-----:R-:W-:-:S06]  /*0170*/  VIADD R4, R0, 0xffffffe ;  /* 0x0ffffffe00047836 */ /* 0x001fcc0000000000 */
[----:B------:R0:W1:Y:S02]  /*0180*/  F2I.FTZ.U32.TRUNC.NTZ R5, R4 ;  /* 0x0000000400057305 */ /* 0x000064000021f000 */
[----:B0-----:R-:W-:Y:S02]  /*0190*/  HFMA2 R4, -RZ, RZ, 0, 0 ;  /* 0x00000000ff047431 */ /* 0x001fe400000001ff */
[----:B-1----:R-:W-:-:S04]  /*01a0*/  IMAD.MOV R7, RZ, RZ, -R5 ;  /* 0x000000ffff077224 */ /* 0x002fc800078e0a05 */
[----:B------:R-:W-:-:S04]  /*01b0*/  IMAD R7, R7, UR8, RZ ;  /* 0x0000000807077c24 */ /* 0x000fc8000f8e02ff */
[----:B------:R-:W-:-:S06]  /*01c0*/  IMAD.HI.U32 R5, R5, R7, R4 ;  /* 0x0000000705057227 */ /* 0x000fcc00078e0004 */
[----:B------:R-:W-:-:S04]  /*01d0*/  IMAD.HI.U32 R4, R5, R2, RZ ;  /* 0x0000000205047227 */ /* 0x000fc800078e00ff */
[----:B------:R-:W-:-:S04]  /*01e0*/  IMAD.MOV R5, RZ, RZ, -R4 ;  /* 0x000000ffff057224 */ /* 0x000fc800078e0a04 */
[----:B------:R-:W-:-:S05]  /*01f0*/  IMAD R5, R5, UR8, R2 ;  /* 0x0000000805057c24 */ /* 0x000fca000f8e0202 */
[----:B------:R-:W-:-:S13]  /*0200*/  ISETP.GE.U32.AND P0, PT, R5, UR8, PT ;  /* 0x0000000805007c0c */ /* 0x000fda000bf06070 */
[----:B------:R-:W-:Y:S01]  /*0210*/  @P0 IADD3 R5, PT, PT, R5, -UR8, RZ ;  /* 0x8000000805050c10 */ /* 0x000fe2000fffe0ff */
[----:B------:R-:W-:-:S03]  /*0220*/  @P0 VIADD R4, R4, 0x1 ;  /* 0x0000000104040836 */ /* 0x000fc60000000000 */
[----:B------:R-:W-:-:S13]  /*0230*/  ISETP.GE.U32.AND P1, PT, R5, UR8, PT ;  /* 0x0000000805007c0c */ /* 0x000fda000bf26070 */
[----:B------:R-:W-:Y:S02]  /*0240*/  @P1 IADD3 R4, PT, PT, R4, 0x1, RZ ;  /* 0x0000000104041810 */ /* 0x000fe40007ffe0ff */
[----:B------:R-:W-:-:S05]  /*0250*/  @!P2 LOP3.LUT R4, RZ, UR8, RZ, 0x33, !PT ;  /* 0x00000008ff04ac12 */ /* 0x000fca000f8e33ff */
[----:B------:R-:W-:-:S04]  /*0260*/  IMAD.MOV R5, RZ, RZ, -R4 ;  /* 0x000000ffff057224 */ /* 0x000fc800078e0a04 */
[----:B------:R-:W-:Y:S01]  /*0270*/  IMAD R0, R5, UR8, R2 ;  /* 0x0000000805007c24 */ /* 0x000fe2000f8e0202 */
[----:B------:R-:W-:Y:S01]  /*0280*/  MOV R5, RZ ;  /* 0x000000ff00057202 */ /* 0x000fe20000000f00 */
[----:B------:R-:W-:Y:S06]  /*0290*/  BRA `(.L_x_2) ;  /* 0x0000000000287947 */ /* 0x000fec0003800000 */
.L_x_1:
[----:B------:R-:W0:Y:S01]  /*02a0*/  LDCU.64 UR4, c[0x0][0x3b8] ;  /* 0x00007700ff0477ac */ /* 0x000e220008000a00 */
[----:B------:R-:W-:Y:S01]  /*02b0*/  MOV R8, 0x2f0 ;  /* 0x000002f000087802 */ /* 0x000fe20000000f00 */
[----:B0-----:R-:W-:Y:S01]  /*02c0*/  IMAD.U32 R12, RZ, RZ, UR4 ;  /* 0x00000004ff0c7e24 */ /* 0x001fe2000f8e00ff */
[----:B------:R-:W-:-:S07]  /*02d0*/  MOV R5, UR5 ;  /* 0x0000000500057c02 */ /* 0x000fce0008000f00 */
[----:B------:R-:W-:Y:S05]  /*02e0*/  CALL.REL.NOINC `($__internal_0_$__cuda_sm20_div_u64) ;  /* 0x0000001800087944 */ /* 0x000fea0003c00000 */
[----:B------:R-:W0:Y:S01]  /*02f0*/  LDCU UR4, c[0x0][0x3b8] ;  /* 0x00007700ff0477ac */ /* 0x000e220008000800 */
[----:B------:R-:W-:Y:S01]  /*0300*/  IMAD.MOV R5, RZ, RZ, -R6 ;  /* 0x000000ffff057224 */ /* 0x000fe200078e0a06 */
[----:B------:R-:W-:-:S03]  /*0310*/  MOV R4, R6 ;  /* 0x0000000600047202 */ /* 0x000fc60000000f00 */
[----:B0-----:R-:W-:Y:S02]  /*0320*/  IMAD R0, R5, UR4, R2 ;  /* 0x0000000405007c24 */ /* 0x001fe4000f8e0202 */
[----:B------:R-:W-:-:S07]  /*0330*/  IMAD.MOV.U32 R5, RZ, RZ, R7 ;  /* 0x000000ffff057224 */ /* 0x000fce00078e0007 */
.L_x_2:
[----:B------:R-:W-:Y:S05]  /*0340*/  BSYNC.RECONVERGENT B0 ;  /* 0x0000000000007941 */ /* 0x000fea0003800200 */
.L_x_0:
[----:B------:R-:W0:Y:S01]  /*0350*/  LDCU UR4, c[0x0][0x3ac] ;  /* 0x00007580ff0477ac */ /* 0x000e220008000800 */
[----:B------:R-:W-:Y:S01]  /*0360*/  BSSY.RECONVERGENT B0, `(.L_x_3) ;  /* 0x000001e000007945 */ /* 0x000fe20003800200 */
[----:B0-----:R-:W-:-:S04]  /*0370*/  LOP3.LUT R6, R5, UR4, RZ, 0xfc, !PT ;  /* 0x0000000405067c12 */ /* 0x001fc8000f8efcff */
[----:B------:R-:W-:-:S13]  /*0380*/  ISETP.NE.U32.AND P0, PT, R6, RZ, PT ;  /* 0x000000ff0600720c */ /* 0x000fda0003f05070 */
[----:B------:R-:W-:Y:S05]  /*0390*/  @P0 BRA `(.L_x_4) ;  /* 0x00000000004c0947 */ /* 0x000fea0003800000 */
[----:B------:R-:W0:Y:S02]  /*03a0*/  LDCU UR4, c[0x0][0x3a8] ;  /* 0x00007500ff0477ac */ /* 0x000e240008000800 */
[----:B0-----:R-:W0:Y:S01]  /*03b0*/  I2F.U32.RP R5, UR4 ;  /* 0x0000000400057d06 */ /* 0x001e220008209000 */
[----:B------:R-:W-:-:S07]  /*03c0*/  ISETP.NE.U32.AND P1, PT, RZ, UR4, PT ;  /* 0x00000004ff007c0c */ /* 0x000fce000bf25070 */
[----:B0-----:R-:W0:Y:S02]  /*03d0*/  MUFU.RCP R5, R5 ;  /* 0x0000000500057308 */ /* 0x001e240000001000 */
[----:B0-----:R-:W-:-:S06]  /*03e0*/  IADD3 R6, PT, PT, R5, 0xffffffe, RZ ;  /* 0x0ffffffe05067810 */ /* 0x001fcc0007ffe0ff */
        /* <DEDUP_REMOVED lines=9> */
[----:B------:R-:W-:-:S04]  /*0480*/  @P0 IADD3 R4, PT, PT, R4, -UR4, RZ ;  /* 0x8000000404040c10 */ /* 0x000fc8000fffe0ff */
[----:B------:R-:W-:-:S13]  /*0490*/  ISETP.GE.U32.AND P0, PT, R4, UR4, PT ;  /* 0x0000000404007c0c */ /* 0x000fda000bf06070 */
[----:B------:R-:W-:Y:S01]  /*04a0*/  @P0 VIADD R4, R4, -UR4 ;  /* 0x8000000404040c36 */ /* 0x000fe20008000000 */
[----:B------:R-:W-:Y:S01]  /*04b0*/  @!P1 LOP3.LUT R4, RZ, UR4, RZ, 0x33, !PT ;  /* 0x00000004ff049c12 */ /* 0x000fe2000f8e33ff */
[----:B------:R-:W-:Y:S06]  /*04c0*/  BRA `(.L_x_5) ;  /* 0x00000000001c7947 */ /* 0x000fec0003800000 */
.L_x_4:
[----:B------:R-:W0:Y:S01]  /*04d0*/  LDCU.64 UR4, c[0x0][0x3a8] ;  /* 0x00007500ff0477ac */ /* 0x000e220008000a00 */
[----:B------:R-:W-:Y:S02]  /*04e0*/  MOV R6, R4 ;  /* 0x0000000400067202 */ /* 0x000fe40000000f00 */
[----:B------:R-:W-:Y:S01]  /*04f0*/  MOV R8, 0x530 ;  /* 0x0000053000087802 */ /* 0x000fe20000000f00 */
[----:B0-----:R-:W-:Y:S01]  /*0500*/  IMAD.U32 R10, RZ, RZ, UR4 ;  /* 0x00000004ff0a7e24 */ /* 0x001fe2000f8e00ff */
[----:B------:R-:W-:-:S07]  /*0510*/  MOV R11, UR5 ;  /* 0x00000005000b7c02 */ /* 0x000fce0008000f00 */
[----:B------:R-:W-:Y:S05]  /*0520*/  CALL.REL.NOINC `($__internal_1_$__cuda_sm20_rem_u64) ;  /* 0x0000001800887944 */ /* 0x000fea0003c00000 */
[----:B------:R-:W-:-:S07]  /*0530*/  IMAD.MOV.U32 R4, RZ, RZ, R10 ;  /* 0x000000ffff047224 */ /* 0x000fce00078e000a */
.L_x_5:
[----:B------:R-:W-:Y:S05]  /*0540*/  BSYNC.RECONVERGENT B0 ;  /* 0x0000000000007941 */ /* 0x000fea0003800200 */
.L_x_3:
[----:B------:R-:W0:Y:S01]  /*0550*/  LDCU.64 UR8, c[0x0][0x3b8] ;  /* 0x00007700ff0877ac */ /* 0x000e220008000a00 */
[----:B------:R-:W-:Y:S01]  /*0560*/  BSSY.RECONVERGENT B0, `(.L_x_6) ;  /* 0x0000022000007945 */ /* 0x000fe20003800200 */
[----:B------:R-:W0:Y:S02]  /*0570*/  LDCU.64 UR10, c[0x0][0x3a8] ;  /* 0x00007500ff0a77ac */ /* 0x000e240008000a00 */
[----:B0-----:R-:W-:Y:S02]  /*0580*/  UIMAD UR6, UR9, UR10, URZ ;  /* 0x0000000a090672a4 */ /* 0x001fe4000f8e02ff */
[----:B------:R-:W-:Y:S02]  /*0590*/  UIMAD.WIDE.U32 UR4, UR8, UR10, URZ ;  /* 0x0000000a080472a5 */ /* 0x000fe4000f8e00ff */
[----:B------:R-:W-:-:S04]  /*05a0*/  UIMAD UR6, UR8, UR11, UR6 ;  /* 0x0000000b080672a4 */ /* 0x000fc8000f8e0206 */
[----:B------:R-:W-:-:S06]  /*05b0*/  UIADD3 UR6, UPT, UPT, UR5, UR6, URZ ;  /* 0x0000000605067290 */ /* 0x000fcc000fffe0ff */
[----:B------:R-:W-:-:S04]  /*05c0*/  LOP3.LUT R5, R3, UR6, RZ, 0xfc, !PT ;  /* 0x0000000603057c12 */ /* 0x000fc8000f8efcff */
[----:B------:R-:W-:-:S13]  /*05d0*/  ISETP.NE.U32.AND P0, PT, R5, RZ, PT ;  /* 0x000000ff0500720c */ /* 0x000fda0003f05070 */
[----:B------:R-:W-:Y:S05]  /*05e0*/  @P0 BRA `(.L_x_7) ;  /* 0x0000000000500947 */ /* 0x000fea0003800000 */
[----:B------:R-:W0:Y:S01]  /*05f0*/  I2F.U32.RP R5, UR4 ;  /* 0x0000000400057d06 */ /* 0x000e220008209000 */
        /* <DEDUP_REMOVED lines=14> */
[----:B------:R-:W-:Y:S01]  /*06e0*/  ISETP.GE.U32.AND P1, PT, R7, UR4, PT ;  /* 0x0000000407007c0c */ /* 0x000fe2000bf26070 */
[----:B------:R-:W-:-:S12]  /*06f0*/  IMAD.MOV.U32 R7, RZ, RZ, RZ ;  /* 0x000000ffff077224 */ /* 0x000fd800078e00ff */
[----:B------:R-:W-:Y:S02]  /*0700*/  @P1 IADD3 R6, PT, PT, R6, 0x1, RZ ;  /* 0x0000000106061810 */ /* 0x000fe40007ffe0ff */
[----:B------:R-:W-:Y:S01]  /*0710*/  @!P2 LOP3.LUT R6, RZ, UR4, RZ, 0x33, !PT ;  /* 0x00000004ff06ac12 */ /* 0x000fe2000f8e33ff */
[----:B------:R-:W-:Y:S06]  /*0720*/  BRA `(.L_x_8) ;  /* 0x0000000000147947 */ /* 0x000fec0003800000 */
.L_x_7:
[----:B------:R-:W-:Y:S01]  /*0730*/  MOV R12, UR4 ;  /* 0x00000004000c7c02 */ /* 0x000fe20008000f00 */
[----:B------:R-:W-:Y:S01]  /*0740*/  IMAD.U32 R13, RZ, RZ, UR5 ;  /* 0x00000005ff0d7e24 */ /* 0x000fe2000f8e00ff */
[----:B------:R-:W-:Y:S02]  /*0750*/  MOV R5, UR6 ;  /* 0x0000000600057c02 */ /* 0x000fe40008000f00 */
[----:B------:R-:W-:-:S07]  /*0760*/  MOV R8, 0x780 ;  /* 0x0000078000087802 */ /* 0x000fce0000000f00 */
[----:B------:R-:W-:Y:S05]  /*0770*/  CALL.REL.NOINC `($__internal_0_$__cuda_sm20_div_u64) ;  /* 0x0000001000e47944 */ /* 0x000fea0003c00000 */
.L_x_8:
[----:B------:R-:W-:Y:S05]  /*0780*/  BSYNC.RECONVERGENT B0 ;  /* 0x0000000000007941 */ /* 0x000fea0003800200 */
.L_x_6:
        /* <DEDUP_REMOVED lines=9> */
[----:B0-----:R-:W-:-:S06]  /*0820*/  VIADD R8, R5, 0xffffffe ;  /* 0x0ffffffe05087836 */ /* 0x001fcc0000000000 */
[----:B------:R0:W1:Y:S02]  /*0830*/  F2I.FTZ.U32.TRUNC.NTZ R9, R8 ;  /* 0x0000000800097305 */ /* 0x000064000021f000 */
[----:B0-----:R-:W-:Y:S01]  /*0840*/  IMAD.MOV.U32 R8, RZ, RZ, RZ ;  /* 0x000000ffff087224 */ /* 0x001fe200078e00ff */
[----:B-1----:R-:W-:-:S05]  /*0850*/  IADD3 R7, PT, PT, RZ, -R9, RZ ;  /* 0x80000009ff077210 */ /* 0x002fca0007ffe0ff */
[----:B------:R-:W-:-:S04]  /*0860*/  IMAD R7, R7, UR7, RZ ;  /* 0x0000000707077c24 */ /* 0x000fc8000f8e02ff */
[----:B------:R-:W-:-:S06]  /*0870*/  IMAD.HI.U32 R9, R9, R7, R8 ;  /* 0x0000000709097227 */ /* 0x000fcc00078e0008 */
[----:B------:R-:W-:-:S05]  /*0880*/  IMAD.HI.U32 R9, R9, R6, RZ ;  /* 0x0000000609097227 */ /* 0x000fca00078e00ff */
[----:B------:R-:W-:-:S05]  /*0890*/  IADD3 R9, PT, PT, -R9, RZ, RZ ;  /* 0x000000ff09097210 */ /* 0x000fca0007ffe1ff */
[----:B------:R-:W-:-:S05]  /*08a0*/  IMAD R10, R9, UR7, R6 ;  /* 0x00000007090a7c24 */ /* 0x000fca000f8e0206 */
[----:B------:R-:W-:-:S13]  /*08b0*/  ISETP.GE.U32.AND P0, PT, R10, UR7, PT ;  /* 0x000000070a007c0c */ /* 0x000fda000bf06070 */
[----:B------:R-:W-:-:S05]  /*08c0*/  @P0 VIADD R10, R10, -UR7 ;  /* 0x800000070a0a0c36 */ /* 0x000fca0008000000 */
[----:B------:R-:W-:-:S13]  /*08d0*/  ISETP.GE.U32.AND P0, PT, R10, UR7, PT ;  /* 0x000000070a007c0c */ /* 0x000fda000bf06070 */
[----:B------:R-:W-:Y:S02]  /*08e0*/  @P0 IADD3 R10, PT, PT, R10, -UR7, RZ ;  /* 0x800000070a0a0c10 */ /* 0x000fe4000fffe0ff */
[----:B------:R-:W-:Y:S01]  /*08f0*/  @!P1 LOP3.LUT R10, RZ, UR7, RZ, 0x33, !PT ;  /* 0x00000007ff0a9c12 */ /* 0x000fe2000f8e33ff */
[----:B------:R-:W-:Y:S06]  /*0900*/  BRA `(.L_x_11) ;  /* 0x0000000000187947 */ /* 0x000fec0003800000 */
.L_x_10:
[----:B------:R-:W0:Y:S01]  /*0910*/  LDCU.64 UR8, c[0x0][0x3a0] ;  /* 0x00007400ff0877ac */ /* 0x000e220008000a00 */
[----:B------:R-:W-:Y:S01]  /*0920*/  IMAD.MOV.U32 R5, RZ, RZ, R7 ;  /* 0x000000ffff057224 */ /* 0x000fe200078e0007 */
[----:B------:R-:W-:Y:S02]  /*0930*/  MOV R8, 0x970 ;  /* 0x0000097000087802 */ /* 0x000fe40000000f00 */
[----:B0-----:R-:W-:Y:S01]  /*0940*/  MOV R10, UR8 ;  /* 0x00000008000a7c02 */ /* 0x001fe20008000f00 */
[----:B------:R-:W-:-:S07]  /*0950*/  IMAD.U32 R11, RZ, RZ, UR9 ;  /* 0x00000009ff0b7e24 */ /* 0x000fce000f8e00ff */
[----:B------:R-:W-:Y:S05]  /*0960*/  CALL.REL.NOINC `($__internal_1_$__cuda_sm20_rem_u64) ;  /* 0x0000001400787944 */ /* 0x000fea0003c00000 */
.L_x_11:
[----:B------:R-:W-:Y:S05]  /*0970*/  BSYNC.RECONVERGENT B0 ;  /* 0x0000000000007941 */ /* 0x000fea0003800200 */
.L_x_9:
[----:B------:R-:W0:Y:S01]  /*0980*/  LDCU.64 UR8, c[0x0][0x3a0] ;  /* 0x00007400ff0877ac */ /* 0x000e220008000a00 */
[----:B------:R-:W-:Y:S01]  /*0990*/  BSSY.RECONVERGENT B0, `(.L_x_12) ;  /* 0x0000021000007945 */ /* 0x000fe20003800200 */
        /* <DEDUP_REMOVED lines=12> */
[----:B0-----:R-:W-:Y:S01]  /*0a60*/  MOV R6, RZ ;  /* 0x000000ff00067202 */ /* 0x001fe20000000f00 */
        /* <DEDUP_REMOVED lines=11> */
[----:B------:R-:W-:Y:S01]  /*0b20*/  @!P2 LOP3.LUT R7, RZ, UR6, RZ, 0x33, !PT ;  /* 0x00000006ff07ac12 */ /* 0x000fe2000f8e33ff */
[----:B------:R-:W-:Y:S06]  /*0b30*/  BRA `(.L_x_14) ;  /* 0x0000000000187947 */ /* 0x000fec0003800000 */
.L_x_13:
[----:B------:R-:W-:Y:S01]  /*0b40*/  IMAD.U32 R12, RZ, RZ, UR6 ;  /* 0x00000006ff0c7e24 */ /* 0x000fe2000f8e00ff */
[----:B------:R-:W-:Y:S01]  /*0b50*/  MOV R13, UR7 ;  /* 0x00000007000d7c02 */ /* 0x000fe20008000f00 */
[----:B------:R-:W-:Y:S01]  /*0b60*/  IMAD.U32 R5, RZ, RZ, UR4 ;  /* 0x00000004ff057e24 */ /* 0x000fe2000f8e00ff */
[----:B------:R-:W-:-:S07]  /*0b70*/  MOV R8, 0xb90 ;  /* 0x00000b9000087802 */ /* 0x000fce0000000f00 */
[----:B------:R-:W-:Y:S05]  /*0b80*/  CALL.REL.NOINC `($__internal_0_$__cuda_sm20_div_u64) ;  /* 0x0000000c00e07944 */ /* 0x000fea0003c00000 */
[----:B------:R-:W-:-:S07]  /*0b90*/  MOV R7, R6 ;  /* 0x0000000600077202 */ /* 0x000fce0000000f00 */
.L_x_14:
[----:B------:R-:W-:Y:S05]  /*0ba0*/  BSYNC.RECONVERGENT B0 ;  /* 0x0000000000007941 */ /* 0x000fea0003800200 */
.L_x_12:
[----:B------:R-:W0:Y:S01]  /*0bb0*/  LDCU.128 UR4, c[0x0][0x3a0] ;  /* 0x00007400ff0477ac */ /* 0x000e220008000c00 */
[----:B------:R-:W-:Y:S02]  /*0bc0*/  SHF.R.S32.HI R2, RZ, 0x1f, R7 ;  /* 0x0000001fff027819 */ /* 0x000fe40000011407 */
[----:B------:R-:W-:Y:S01]  /*0bd0*/  SHF.R.S32.HI R11, RZ, 0x1f, R10 ;  /* 0x0000001fff0b7819 */ /* 0x000fe2000001140a */
[----:B------:R-:W1:Y:S01]  /*0be0*/  LDCU.64 UR14, c[0x0][0x3b0] ;  /* 0x00007600ff0e77ac */ /* 0x000e620008000a00 */
[----:B------:R-:W-:Y:S01]  /*0bf0*/  SHF.R.S32.HI R5, RZ, 0x1f, R4 ;  /* 0x0000001fff057819 */ /* 0x000fe20000011404 */
[----:B------:R-:W2:Y:S01]  /*0c00*/  LDCU.64 UR8, c[0x0][0x358] ;  /* 0x00006b00ff0877ac */ /* 0x000ea20008000a00 */
[----:B0-----:R-:W-:Y:S02]  /*0c10*/  IMAD R6, R2, UR4, RZ ;  /* 0x0000000402067c24 */ /* 0x001fe4000f8e02ff */
[----:B------:R-:W-:Y:S01]  /*0c20*/  IMAD.WIDE.U32 R2, R7, UR4, R10 ;  /* 0x0000000407027c25 */ /* 0x000fe2000f8e000a */
[----:B-1----:R-:W-:-:S03]  /*0c30*/  UISETP.NE.U32.AND UP0, UPT, UR14, URZ, UPT ;  /* 0x000000ff0e00728c */ /* 0x002fc6000bf05070 */
[----:B------:R-:W-:Y:S01]  /*0c40*/  IMAD R7, R7, UR5, R6 ;  /* 0x0000000507077c24 */ /* 0x000fe2000f8e0206 */
[----:B------:R-:W-:Y:S01]  /*0c50*/  UISETP.NE.AND.EX UP0, UPT, UR15, URZ, UPT, UP0 ;  /* 0x000000ff0f00728c */ /* 0x000fe2000bf05300 */
[----:B------:R-:W-:-:S04]  /*0c60*/  IMAD.WIDE.U32 R10, R2, UR6, R4 ;  /* 0x00000006020a7c25 */ /* 0x000fc8000f8e0004 */
[----:B------:R-:W-:Y:S02]  /*0c70*/  IMAD.IADD R3, R3, 0x1, R7 ;  /* 0x0000000103037824 */ /* 0x000fe400078e0207 */
[----:B------:R-:W-:Y:S02]  /*0c80*/  HFMA2 R7, -RZ, RZ, 0, 0 ;  /* 0x00000000ff077431 */ /* 0x000fe400000001ff */
[----:B------:R-:W-:-:S04]  /*0c90*/  IMAD R3, R3, UR6, RZ ;  /* 0x0000000603037c24 */ /* 0x000fc8000f8e02ff */
[----:B------:R-:W-:Y:S01]  /*0ca0*/  IMAD R5, R2, UR7, R3 ;  /* 0x0000000702057c24 */ /* 0x000fe2000f8e0203 */
[----:B------:R-:W-:-:S03]  /*0cb0*/  SHF.R.S32.HI R3, RZ, 0x1f, R0 ;  /* 0x0000001fff037819 */ /* 0x000fc60000011400 */
[----:B------:R-:W-:Y:S01]  /*0cc0*/  IMAD.IADD R2, R11, 0x1, R5 ;  /* 0x000000010b027824 */ /* 0x000fe200078e0205 */
[----:B--2---:R-:W-:Y:S06]  /*0cd0*/  BRA.U !UP0, `(.L_x_15) ;  /* 0x0000000d08607547 */ /* 0x004fec000b800000 */
[----:B------:R-:W-:Y:S01]  /*0ce0*/  UISETP.GE.U32.AND UP1, UPT, UR14, 0x8, UPT ;  /* 0x000000080e00788c */ /* 0x000fe2000bf26070 */
[----:B------:R-:W-:Y:S01]  /*0cf0*/  MOV R7, RZ ;  /* 0x000000ff00077202 */ /* 0x000fe20000000f00 */
[----:B------:R-:W-:Y:S02]  /*0d00*/  ULOP3.LUT UR12, UR14, 0x7, URZ, 0xc0, !UPT ;  /* 0x000000070e0c7892 */ /* 0x000fe4000f8ec0ff */
[----:B------:R-:W-:Y:S02]  /*0d10*/  UISETP.GE.U32.AND.EX UP1, UPT, UR15, URZ, UPT, UP1 ;  /* 0x000000ff0f00728c */ /* 0x000fe4000bf26110 */
[----:B------:R-:W-:Y:S01]  /*0d20*/  UISETP.NE.U32.AND UP0, UPT, UR12, URZ, UPT ;  /* 0x000000ff0c00728c */ /* 0x000fe2000bf05070 */
[----:B------:R-:W-:Y:S01]  /*0d30*/  UMOV UR4, URZ ;  /* 0x000000ff00047c82 */ /* 0x000fe20008000000 */
[----:B------:R-:W-:Y:S02]  /*0d40*/  UMOV UR5, URZ ;  /* 0x000000ff00057c82 */ /* 0x000fe40008000000 */
[----:B------:R-:W-:-:S03]  /*0d50*/  UISETP.NE.AND.EX UP0, UPT, URZ, URZ, UPT, UP0 ;  /* 0x000000ffff00728c */ /* 0x000fc6000bf05300 */
[----:B------:R-:W-:Y:S08]  /*0d60*/  BRA.U !UP1, `(.L_x_16) ;  /* 0x0000000509147547 */ /* 0x000ff0000b800000 */
[----:B------:R-:W0:Y:S01]  /*0d70*/  LDCU.64 UR20, c[0x0][0x3b8] ;  /* 0x00007700ff1477ac */ /* 0x000e220008000a00 */
[----:B------:R-:W-:Y:S01]  /*0d80*/  IMAD.MOV.U32 R7, RZ, RZ, RZ ;  /* 0x000000ffff077224 */ /* 0x000fe200078e00ff */
[----:B------:R-:W-:Y:S01]  /*0d90*/  CS2R R4, SRZ ;  /* 0x0000000000047805 */ /* 0x000fe2000001ff00 */
[----:B------:R-:W1:Y:S01]  /*0da0*/  LDCU UR5, c[0x0][0x3b4] ;  /* 0x00007680ff0577ac */ /* 0x000e620008000800 */
[----:B------:R-:W-:Y:S01]  /*0db0*/  ULOP3.LUT UR4, UR14, 0xfffffff8, URZ, 0xc0, !UPT ;  /* 0xfffffff80e047892 */ /* 0x000fe2000f8ec0ff */
[----:B------:R-:W2:Y:S06]  /*0dc0*/  LDCU.128 UR16, c[0x0][0x380] ;  /* 0x00007000ff1077ac */ /* 0x000eac0008000c00 */
[----:B------:R-:W-:Y:S01]  /*0dd0*/  UMOV UR6, UR4 ;  /* 0x0000000400067c82 */ /* 0x000fe20008000000 */
[----:B0-----:R-:W-:-:S02]  /*0de0*/  USHF.L.U64.HI UR11, UR20, 0x2, UR21 ;  /* 0x00000002140b7899 */ /* 0x001fc40008010215 */
[----:B------:R-:W-:Y:S01]  /*0df0*/  USHF.L.U32 UR10, UR20, 0x2, URZ ;  /* 0x00000002140a7899 */ /* 0x000fe200080006ff */
[----:B-1----:R-:W-:-:S11]  /*0e00*/  UMOV UR7, UR5 ;  /* 0x0000000500077c82 */ /* 0x002fd60008000000 */
.L_x_17:
[----:B------:R-:W-:Y:S01]  /*0e10*/  MOV R8, R0 ;  /* 0x0000000000087202 */ /* 0x000fe20000000f00 */
[----:B------:R-:W-:Y:S02]  /*0e20*/  IMAD R15, R5, UR20, RZ ;  /* 0x00000014050f7c24 */ /* 0x000fe4000f8e02ff */
[----:B------:R-:W-:Y:S02]  /*0e30*/  IMAD.MOV.U32 R9, RZ, RZ, R3 ;  /* 0x000000ffff097224 */ /* 0x000fe400078e0003 */
[----:B------:R-:W-:Y:S02]  /*0e40*/  IMAD R13, R2, UR14, RZ ;  /* 0x0000000e020d7c24 */ /* 0x000fe4000f8e02ff */
[----:B------:R-:W-:-:S04]  /*0e50*/  IMAD.WIDE.U32 R8, R4, UR20, R8 ;  /* 0x0000001404087c25 */ /* 0x000fc8000f8e0008 */
[----:B------:R-:W-:Y:S01]  /*0e60*/  IMAD R17, R4, UR21, R15 ;  /* 0x0000001504117c24 */ /* 0x000fe2000f8e020f */
[----:B--2---:R-:W-:Y:S01]  /*0e70*/  LEA R18, P1, R8, UR18, 0x2 ;  /* 0x0000001208127c11 */ /* 0x004fe2000f8210ff */
[----:B------:R-:W-:-:S03]  /*0e80*/  IMAD.WIDE.U32 R14, R10, UR14, R4 ;  /* 0x0000000e0a0e7c25 */ /* 0x000fc6000f8e0004 */
[----:B------:R-:W-:Y:S01]  /*0e90*/  IADD3 R9, PT, PT, R9, R17, RZ ;  /* 0x0000001109097210 */ /* 0x000fe20007ffe0ff */
[----:B------:R-:W-:Y:S01]  /*0ea0*/  IMAD R13, R10, UR15, R13 ;  /* 0x0000000f0a0d7c24 */ /* 0x000fe2000f8e020d */
[----:B------:R-:W-:Y:S02]  /*0eb0*/  LEA R24, P0, R14, UR16, 0x2 ;  /* 0x000000100e187c11 */ /* 0x000fe4000f8010ff */
[----:B------:R-:W-:Y:S01]  /*0ec0*/  LEA.HI.X R19, R8, UR19, R9, 0x2, P1 ;  /* 0x0000001308137c11 */ /* 0x000fe200088f1409 */
[----:B------:R-:W-:Y:S01]  /*0ed0*/  IMAD.IADD R13, R15, 0x1, R13 ;  /* 0x000000010f0d7824 */ /* 0x000fe200078e020d */
[----:B------:R-:W-:-:S03]  /*0ee0*/  IADD3 R12, P1, PT, R18, UR10, RZ ;  /* 0x0000000a120c7c10 */ /* 0x000fc6000ff3e0ff */
[----:B------:R0:W2:Y:S01]  /*0ef0*/  LDG.E R20, desc[UR8][R18.64] ;  /* 0x0000000812147981 */ /* 0x0000a2000c1e1900 */
[----:B------:R-:W-:Y:S02]  /*0f00*/  LEA.HI.X R25, R14, UR17, R13, 0x2, P0 ;  /* 0x000000110e197c11 */ /* 0x000fe400080f140d */
[----:B------:R-:W-:Y:S02]  /*0f10*/  IADD3.X R13, PT, PT, R19, UR11, RZ, P1, !PT ;  /* 0x0000000b130d7c10 */ /* 0x000fe40008ffe4ff */
[----:B------:R-:W-:Y:S01]  /*0f20*/  IADD3 R14, P0, PT, R12, UR10, RZ ;  /* 0x0000000a0c0e7c10 */ /* 0x000fe2000ff1e0ff */
[----:B------:R-:W2:Y:S03]  /*0f30*/  LDG.E R28, desc[UR8][R24.64] ;  /* 0x00000008181c7981 */ /* 0x000ea6000c1e1900 */
[----:B------:R-:W-:Y:S01]  /*0f40*/  IADD3.X R15, PT, PT, R13, UR11, RZ, P0, !PT ;  /* 0x0000000b0d0f7c10 */ /* 0x000fe200087fe4ff */
[----:B------:R-:W3:Y:S01]  /*0f50*/  LDG.E R29, desc[UR8][R24.64+0x4] ;  /* 0x00000408181d7981 */ /* 0x000ee2000c1e1900 */
[----:B------:R-:W-:-:S03]  /*0f60*/  IADD3 R16, P0, PT, R14, UR10, RZ ;  /* 0x0000000a0e107c10 */ /* 0x000fc6000ff1e0ff */
[----:B------:R-:W3:Y:S01]  /*0f70*/  LDG.E R12, desc[UR8][R12.64] ;  /* 0x000000080c0c7981 */ /* 0x000ee2000c1e1900 */
[----:B------:R-:W-:Y:S02]  /*0f80*/  IADD3.X R17, PT, PT, R15, UR11, RZ, P0, !PT ;  /* 0x0000000b0f117c10 */ /* 0x000fe400087fe4ff */
[----:B0-----:R-:W-:Y:S01]  /*0f90*/  IADD3 R18, P0, PT, R16, UR10, RZ ;  /* 0x0000000a10127c10 */ /* 0x001fe2000ff1e0ff */
[----:B------:R-:W4:Y:S03]  /*0fa0*/  LDG.E R27, desc[UR8][R24.64+0x8] ;  /* 0x00000808181b7981 */ /* 0x000f26000c1e1900 */
[----:B------:R-:W-:Y:S01]  /*0fb0*/  IADD3.X R19, PT, PT, R17, UR11, RZ, P0, !PT ;  /* 0x0000000b11137c10 */ /* 0x000fe200087fe4ff */
[----:B------:R-:W5:Y:S01]  /*0fc0*/  LDG.E R26, desc[UR8][R24.64+0xc] ;  /* 0x00000c08181a7981 */ /* 0x000f62000c1e1900 */
[----:B------:R-:W-:-:S03]  /*0fd0*/  IADD3 R22, P0, PT, R18, UR10, RZ ;  /* 0x0000000a12167c10 */ /* 0x000fc6000ff1e0ff */
[----:B------:R-:W4:Y:S01]  /*0fe0*/  LDG.E R13, desc[UR8][R14.64] ;  /* 0x000000080e0d7981 */ /* 0x000f22000c1e1900 */
[----:B------:R-:W-:-:S03]  /*0ff0*/  IADD3.X R23, PT, PT, R19, UR11, RZ, P0, !PT ;  /* 0x0000000b13177c10 */ /* 0x000fc600087fe4ff */
[----:B------:R-:W5:Y:S04]  /*1000*/  LDG.E R21, desc[UR8][R24.64+0x10] ;  /* 0x0000100818157981 */ /* 0x000f68000c1e1900 */
[----:B------:R-:W5:Y:S04]  /*1010*/  LDG.E R9, desc[UR8][R24.64+0x14] ;  /* 0x0000140818097981 */ /* 0x000f68000c1e1900 */
[----:B------:R-:W5:Y:S04]  /*1020*/  LDG.E R8, desc[UR8][R24.64+0x18] ;  /* 0x0000180818087981 */ /* 0x000f68000c1e1900 */
[----:B------:R0:W5:Y:S04]  /*1030*/  LDG.E R6, desc[UR8][R24.64+0x1c] ;  /* 0x00001c0818067981 */ /* 0x000168000c1e1900 */
[----:B------:R-:W5:Y:S04]  /*1040*/  LDG.E R17, desc[UR8][R16.64] ;  /* 0x0000000810117981 */ /* 0x000f68000c1e1900 */
[----:B------:R-:W5:Y:S01]  /*1050*/  LDG.E R18, desc[UR8][R18.64] ;  /* 0x0000000812127981 */ /* 0x000f62000c1e1900 */
[----:B0-----:R-:W-:-:S03]  /*1060*/  IADD3 R24, P0, PT, R22, UR10, RZ ;  /* 0x0000000a16187c10 */ /* 0x001fc6000ff1e0ff */
[----:B------:R-:W5:Y:S01]  /*1070*/  LDG.E R22, desc[UR8][R22.64] ;  /* 0x0000000816167981 */ /* 0x000f62000c1e1900 */
[----:B------:R-:W-:Y:S02]  /*1080*/  IADD3.X R25, PT, PT, R23, UR11, RZ, P0, !PT ;  /* 0x0000000b17197c10 */ /* 0x000fe400087fe4ff */
[----:B------:R-:W-:-:S03]  /*1090*/  IADD3 R14, P0, PT, R24, UR10, RZ ;  /* 0x0000000a180e7c10 */ /* 0x000fc6000ff1e0ff */
[----:B------:R-:W5:Y:S01]  /*10a0*/  LDG.E R24, desc[UR8][R24.64] ;  /* 0x0000000818187981 */ /* 0x000f62000c1e1900 */
[----:B------:R-:W-:-:S06]  /*10b0*/  IADD3.X R15, PT, PT, R25, UR11, RZ, P0, !PT ;  /* 0x0000000b190f7c10 */ /* 0x000fcc00087fe4ff */
[----:B------:R-:W5:Y:S01]  /*10c0*/  LDG.E R15, desc[UR8][R14.64] ;  /* 0x000000080e0f7981 */ /* 0x000f62000c1e1900 */
[----:B------:R-:W-:-:S04]  /*10d0*/  UIADD3 UR6, UP1, UPT, UR6, -0x8, URZ ;  /* 0xfffffff806067890 */ /* 0x000fc8000ff3e0ff */
[----:B------:R-:W-:Y:S02]  /*10e0*/  UIADD3.X UR7, UPT, UPT, UR7, -0x1, URZ, UP1, !UPT ;  /* 0xffffffff07077890 */ /* 0x000fe40008ffe4ff */
[----:B------:R-:W-:-:S04]  /*10f0*/  UISETP.NE.U32.AND UP1, UPT, UR6, URZ, UPT ;  /* 0x000000ff0600728c */ /* 0x000fc8000bf25070 */
[----:B------:R-:W-:Y:S01]  /*1100*/  UISETP.NE.AND.EX UP1, UPT, UR7, URZ, UPT, UP1 ;  /* 0x000000ff0700728c */ /* 0x000fe2000bf25310 */
[----:B------:R-:W-:-:S04]  /*1110*/  IADD3 R4, P0, PT, R4, 0x8, RZ ;  /* 0x0000000804047810 */ /* 0x000fc80007f1e0ff */
[----:B------:R-:W-:Y:S01]  /*1120*/  IADD3.X R5, PT, PT, RZ, R5, RZ, P0, !PT ;  /* 0x00000005ff057210 */ /* 0x000fe200007fe4ff */
[----:B--2---:R-:W-:-:S04]  /*1130*/  FFMA R20, R28, R20, R7 ;  /* 0x000000141c147223 */ /* 0x004fc80000000007 */
[----:B---3--:R-:W-:-:S04]  /*1140*/  FFMA R12, R29, R12, R20 ;  /* 0x0000000c1d0c7223 */ /* 0x008fc80000000014 */
[----:B----4-:R-:W-:-:S04]  /*1150*/  FFMA R13, R27, R13, R12 ;  /* 0x0000000d1b0d7223 */ /* 0x010fc8000000000c */
[----:B-----5:R-:W-:-:S04]  /*1160*/  FFMA R26, R26, R17, R13 ;  /* 0x000000111a1a7223 */ /* 0x020fc8000000000d */
[----:B------:R-:W-:-:S04]  /*1170*/  FFMA R18, R21, R18, R26 ;  /* 0x0000001215127223 */ /* 0x000fc8000000001a */
[----:B------:R-:W-:-:S04]  /*1180*/  FFMA R9, R9, R22, R18 ;  /* 0x0000001609097223 */ /* 0x000fc80000000012 */
[----:B------:R-:W-:-:S04]  /*1190*/  FFMA R9, R8, R24, R9 ;  /* 0x0000001808097223 */ /* 0x000fc80000000009 */
[----:B------:R-:W-:Y:S01]  /*11a0*/  FFMA R7, R6, R15, R9 ;  /* 0x0000000f06077223 */ /* 0x000fe20000000009 */
[----:B------:R-:W-:Y:S06]  /*11b0*/  BRA.U UP1, `(.L_x_17) ;  /* 0xfffffffd01147547 */ /* 0x000fec000b83ffff */
.L_x_16:
[----:B------:R-:W-:Y:S05]  /*11c0*/  BRA.U !UP0, `(.L_x_15) ;  /* 0x0000000908247547 */ /* 0x000fea000b800000 */
[----:B------:R-:W-:Y:S02]  /*11d0*/  UISETP.GE.U32.AND UP1, UPT, UR12, 0x4, UPT ;  /* 0x000000040c00788c */ /* 0x000fe4000bf26070 */
[----:B------:R-:W-:Y:S02]  /*11e0*/  ULOP3.LUT UR11, UR14, 0x3, URZ, 0xc0, !UPT ;  /* 0x000000030e0b7892 */ /* 0x000fe4000f8ec0ff */
[----:B------:R-:W-:Y:S02]  /*11f0*/  UISETP.GE.U32.AND.EX UP1, UPT, URZ, URZ, UPT, UP1 ;  /* 0x000000ffff00728c */ /* 0x000fe4000bf26110 */
[----:B------:R-:W-:-:S04]  /*1200*/  UISETP.NE.U32.AND UP0, UPT, UR11, URZ, UPT ;  /* 0x000000ff0b00728c */ /* 0x000fc8000bf05070 */
[----:B------:R-:W-:-:S03]  /*1210*/  UISETP.NE.AND.EX UP0, UPT, URZ, URZ, UPT, UP0 ;  /* 0x000000ffff00728c */ /* 0x000fc6000bf05300 */
[----:B------:R-:W-:Y:S08]  /*1220*/  BRA.U !UP1, `(.L_x_18) ;  /* 0x0000000509047547 */ /* 0x000ff0000b800000 */
[----:B------:R-:W0:Y:S01]  /*1230*/  LDCU.128 UR16, c[0x0][0x380] ;  /* 0x00007000ff1077ac */ /* 0x000e220008000c00 */
[----:B------:R-:W-:Y:S01]  /*1240*/  HFMA2 R17, -RZ, RZ, 0, 0 ;  /* 0x00000000ff117431 */ /* 0x000fe200000001ff */
[----:B------:R-:W1:Y:S01]  /*1250*/  LDC.64 R14, c[0x0][0x3b8] ;  /* 0x0000ee00ff0e7b82 */ /* 0x000e620000000a00 */
[----:B------:R-:W-:Y:S01]  /*1260*/  MOV R5, UR5 ;  /* 0x0000000500057c02 */ /* 0x000fe20008000f00 */
[----:B------:R-:W-:Y:S02]  /*1270*/  UIADD3 UR10, UPT, UPT, UR4, 0x1, URZ ;  /* 0x00000001040a7890 */ /* 0x000fe4000fffe0ff */
[----:B------:R-:W-:Y:S01]  /*1280*/  IMAD.U32 R4, RZ, RZ, UR4 ;  /* 0x00000004ff047e24 */ /* 0x000fe2000f8e00ff */
[----:B------:R-:W-:Y:S01]  /*1290*/  UIADD3 UR7, UPT, UPT, UR4, 0x2, URZ ;  /* 0x0000000204077890 */ /* 0x000fe2000fffe0ff */
[----:B------:R-:W-:Y:S01]  /*12a0*/  IMAD R9, R2, UR14, RZ ;  /* 0x0000000e02097c24 */ /* 0x000fe2000f8e02ff */
[----:B------:R-:W-:Y:S01]  /*12b0*/  UIADD3 UR6, UPT, UPT, UR4, 0x3, URZ ;  /* 0x0000000304067890 */ /* 0x000fe2000fffe0ff */
[----:B------:R-:W-:Y:S01]  /*12c0*/  MOV R21, RZ ;  /* 0x000000ff00157202 */ /* 0x000fe20000000f00 */
[----:B------:R-:W-:-:S02]  /*12d0*/  IMAD.U32 R16, RZ, RZ, UR10 ;  /* 0x0000000aff107e24 */ /* 0x000fc4000f8e00ff */
[----:B------:R-:W-:Y:S01]  /*12e0*/  MOV R18, UR7 ;  /* 0x0000000700127c02 */ /* 0x000fe20008000f00 */
[----:B------:R-:W-:Y:S02]  /*12f0*/  IMAD.MOV.U32 R19, RZ, RZ, RZ ;  /* 0x000000ffff137224 */ /* 0x000fe400078e00ff */
[----:B------:R-:W-:Y:S02]  /*1300*/  IMAD.U32 R20, RZ, RZ, UR6 ;  /* 0x00000006ff147e24 */ /* 0x000fe4000f8e00ff */
[C---:B------:R-:W-:Y:S02]  /*1310*/  IMAD R9, R10.reuse, UR15, R9 ;  /* 0x0000000f0a097c24 */ /* 0x040fe4000f8e0209 */
[----:B------:R-:W-:-:S04]  /*1320*/  IMAD.WIDE.U32 R4, R10, UR14, R4 ;  /* 0x0000000e0a047c25 */ /* 0x000fc8000f8e0004 */
[----:B------:R-:W-:Y:S01]  /*1330*/  IMAD.WIDE.U32 R16, R10, UR14, R16 ;  /* 0x0000000e0a107c25 */ /* 0x000fe2000f8e0010 */
[----:B0-----:R-:W-:-:S03]  /*1340*/  LEA R26, P0, R4, UR16, 0x2 ;  /* 0x00000010041a7c11 */ /* 0x001fc6000f8010ff */
[----:B------:R-:W-:Y:S01]  /*1350*/  IMAD.WIDE.U32 R18, R10, UR14, R18 ;  /* 0x0000000e0a127c25 */ /* 0x000fe2000f8e0012 */
[C---:B------:R-:W-:Y:S02]  /*1360*/  IADD3 R13, PT, PT, R9.reuse, R17, RZ ;  /* 0x00000011090d7210 */ /* 0x040fe40007ffe0ff */
[----:B------:R-:W-:Y:S01]  /*1370*/  LEA R24, P1, R16, UR16, 0x2 ;  /* 0x0000001010187c11 */ /* 0x000fe2000f8210ff */
[----:B------:R-:W-:Y:S01]  /*1380*/  IMAD.WIDE.U32 R20, R10, UR14, R20 ;  /* 0x0000000e0a147c25 */ /* 0x000fe2000f8e0014 */
[----:B------:R-:W-:Y:S02]  /*1390*/  LEA R12, P2, R18, UR16, 0x2 ;  /* 0x00000010120c7c11 */ /* 0x000fe4000f8410ff */
[----:B------:R-:W-:Y:S01]  /*13a0*/  LEA.HI.X R25, R16, UR17, R13, 0x2, P1 ;  /* 0x0000001110197c11 */ /* 0x000fe200088f140d */
[C---:B------:R-:W-:Y:S01]  /*13b0*/  IMAD.IADD R23, R9.reuse, 0x1, R5 ;  /* 0x0000000109177824 */ /* 0x040fe200078e0205 */
[----:B------:R-:W-:Y:S01]  /*13c0*/  LEA R8, P3, R20, UR16, 0x2 ;  /* 0x0000001014087c11 */ /* 0x000fe2000f8610ff */
[C---:B------:R-:W-:Y:S01]  /*13d0*/  IMAD.IADD R5, R9.reuse, 0x1, R19 ;  /* 0x0000000109057824 */ /* 0x040fe200078e0213 */
[----:B------:R-:W-:Y:S01]  /*13e0*/  IADD3 R9, PT, PT, R9, R21, RZ ;  /* 0x0000001509097210 */ /* 0x000fe20007ffe0ff */
[----:B------:R-:W2:Y:S01]  /*13f0*/  LDG.E R24, desc[UR8][R24.64] ;  /* 0x0000000818187981 */ /* 0x000ea2000c1e1900 */
[----:B------:R-:W-:-:S02]  /*1400*/  MOV R21, R3 ;  /* 0x0000000300157202 */ /* 0x000fc40000000f00 */
[----:B------:R-:W-:Y:S01]  /*1410*/  LEA.HI.X R9, R20, UR17, R9, 0x2, P3 ;  /* 0x0000001114097c11 */ /* 0x000fe200098f1409 */
[----:B------:R-:W-:Y:S01]  /*1420*/  IMAD.MOV.U32 R20, RZ, RZ, R0 ;  /* 0x000000ffff147224 */ /* 0x000fe200078e0000 */
[----:B------:R-:W-:Y:S01]  /*1430*/  LEA.HI.X R13, R18, UR17, R5, 0x2, P2 ;  /* 0x00000011120d7c11 */ /* 0x000fe200090f1405 */
[----:B-1----:R-:W-:Y:S01]  /*1440*/  IMAD R18, R14, UR5, RZ ;  /* 0x000000050e127c24 */ /* 0x002fe2000f8e02ff */
[----:B------:R-:W-:Y:S01]  /*1450*/  LEA.HI.X R27, R4, UR17, R23, 0x2, P0 ;  /* 0x00000011041b7c11 */ /* 0x000fe200080f1417 */
[----:B------:R-:W-:Y:S01]  /*1460*/  IMAD.WIDE.U32 R16, R14, UR10, R20 ;  /* 0x0000000a0e107c25 */ /* 0x000fe2000f8e0014 */
[----:B------:R-:W3:Y:S03]  /*1470*/  LDG.E R8, desc[UR8][R8.64] ;  /* 0x0000000808087981 */ /* 0x000ee6000c1e1900 */
[C---:B------:R-:W-:Y:S01]  /*1480*/  IMAD R5, R15.reuse, UR10, R17 ;  /* 0x0000000a0f057c24 */ /* 0x040fe2000f8e0211 */
[----:B------:R-:W-:Y:S01]  /*1490*/  LEA R4, P0, R16, UR18, 0x2 ;  /* 0x0000001210047c11 */ /* 0x000fe2000f8010ff */
[----:B------:R-:W-:Y:S01]  /*14a0*/  IMAD.WIDE.U32 R22, R14, UR4, R20 ;  /* 0x000000040e167c25 */ /* 0x000fe2000f8e0014 */
[----:B------:R-:W4:Y:S03]  /*14b0*/  LDG.E R6, desc[UR8][R26.64] ;  /* 0x000000081a067981 */ /* 0x000f26000c1e1900 */
[----:B------:R-:W-:Y:S01]  /*14c0*/  IMAD R17, R15, UR4, R18 ;  /* 0x000000040f117c24 */ /* 0x000fe2000f8e0212 */
[----:B------:R-:W-:Y:S01]  /*14d0*/  LEA.HI.X R5, R16, UR19, R5, 0x2, P0 ;  /* 0x0000001310057c11 */ /* 0x000fe200080f1405 */
[----:B------:R-:W5:Y:S01]  /*14e0*/  LDG.E R12, desc[UR8][R12.64] ;  /* 0x000000080c0c7981 */ /* 0x000f62000c1e1900 */
[----:B------:R-:W-:Y:S01]  /*14f0*/  LEA R16, P0, R22, UR18, 0x2 ;  /* 0x0000001216107c11 */ /* 0x000fe2000f8010ff */
[----:B------:R-:W-:-:S02]  /*1500*/  IMAD.IADD R17, R23, 0x1, R17 ;  /* 0x0000000117117824 */ /* 0x000fc400078e0211 */
[----:B------:R-:W-:Y:S01]  /*1510*/  IMAD.WIDE.U32 R18, R14, UR7, R20 ;  /* 0x000000070e127c25 */ /* 0x000fe2000f8e0014 */
[----:B------:R-:W2:Y:S02]  /*1520*/  LDG.E R4, desc[UR8][R4.64] ;  /* 0x0000000804047981 */ /* 0x000ea4000c1e1900 */
[----:B------:R-:W-:Y:S01]  /*1530*/  LEA.HI.X R17, R22, UR19, R17, 0x2, P0 ;  /* 0x0000001316117c11 */ /* 0x000fe200080f1411 */
[C---:B------:R-:W-:Y:S01]  /*1540*/  IMAD R19, R15.reuse, UR7, R19 ;  /* 0x000000070f137c24 */ /* 0x040fe2000f8e0213 */
[----:B------:R-:W-:Y:S01]  /*1550*/  LEA R22, P0, R18, UR18, 0x2 ;  /* 0x0000001212167c11 */ /* 0x000fe2000f8010ff */
[----:B------:R-:W-:Y:S02]  /*1560*/  IMAD.WIDE.U32 R20, R14, UR6, R20 ;  /* 0x000000060e147c25 */ /* 0x000fe4000f8e0014 */
[----:B------:R-:W4:Y:S01]  /*1570*/  LDG.E R16, desc[UR8][R16.64] ;  /* 0x0000000810107981 */ /* 0x000f22000c1e1900 */
[----:B------:R-:W-:Y:S01]  /*1580*/  LEA.HI.X R23, R18, UR19, R19, 0x2, P0 ;  /* 0x0000001312177c11 */ /* 0x000fe200080f1413 */
[----:B------:R-:W-:Y:S01]  /*1590*/  IMAD R15, R15, UR6, R21 ;  /* 0x000000060f0f7c24 */ /* 0x000fe2000f8e0215 */
[----:B------:R-:W-:-:S03]  /*15a0*/  LEA R14, P0, R20, UR18, 0x2 ;  /* 0x00000012140e7c11 */ /* 0x000fc6000f8010ff */
[----:B------:R-:W5:Y:S01]  /*15b0*/  LDG.E R22, desc[UR8][R22.64] ;  /* 0x0000000816167981 */ /* 0x000f62000c1e1900 */
[----:B------:R-:W-:-:S05]  /*15c0*/  LEA.HI.X R15, R20, UR19, R15, 0x2, P0 ;  /* 0x00000013140f7c11 */ /* 0x000fca00080f140f */
[----:B------:R-:W3:Y:S01]  /*15d0*/  LDG.E R14, desc[UR8][R14.64] ;  /* 0x000000080e0e7981 */ /* 0x000ee2000c1e1900 */
[----:B------:R-:W-:Y:S01]  /*15e0*/  UIADD3 UR4, UPT, UPT, UR4, 0x4, URZ ;  /* 0x0000000404047890 */ /* 0x000fe2000fffe0ff */
[----:B------:R-:W-:Y:S01]  /*15f0*/  UMOV UR5, URZ ;  /* 0x000000ff00057c82 */ /* 0x000fe20008000000 */
[----:B----4-:R-:W-:-:S04]  /*1600*/  FFMA R7, R6, R16, R7 ;  /* 0x0000001006077223 */ /* 0x010fc80000000007 */
[----:B--2---:R-:W-:-:S04]  /*1610*/  FFMA R7, R24, R4, R7 ;  /* 0x0000000418077223 */ /* 0x004fc80000000007 */
[----:B-----5:R-:W-:-:S04]  /*1620*/  FFMA R7, R12, R22, R7 ;  /* 0x000000160c077223 */ /* 0x020fc80000000007 */
[----:B---3--:R-:W-:-:S07]  /*1630*/  FFMA R7, R8, R14, R7 ;  /* 0x0000000e08077223 */ /* 0x008fce0000000007 */
.L_x_18:
[----:B------:R-:W-:Y:S05]  /*1640*/  BRA.U !UP0, `(.L_x_15) ;  /* 0x0000000508047547 */ /* 0x000fea000b800000 */
[----:B------:R-:W-:Y:S02]  /*1650*/  UISETP.NE.U32.AND UP1, UPT, UR11, 0x1, UPT ;  /* 0x000000010b00788c */ /* 0x000fe4000bf25070 */
[----:B------:R-:W-:Y:S02]  /*1660*/  ULOP3.LUT UR6, UR14, 0x1, URZ, 0xc0, !UPT ;  /* 0x000000010e067892 */ /* 0x000fe4000f8ec0ff */
[----:B------:R-:W-:Y:S02]  /*1670*/  UISETP.NE.AND.EX UP1, UPT, URZ, URZ, UPT, UP1 ;  /* 0x000000ffff00728c */ /* 0x000fe4000bf25310 */
[----:B------:R-:W-:-:S04]  /*1680*/  UISETP.NE.U32.AND UP0, UPT, UR6, 0x1, UPT ;  /* 0x000000010600788c */ /* 0x000fc8000bf05070 */
[----:B------:R-:W-:-:S03]  /*1690*/  UISETP.NE.U32.AND.EX UP0, UPT, URZ, URZ, UPT, UP0 ;  /* 0x000000ffff00728c */ /* 0x000fc6000bf05100 */
[----:B------:R-:W-:Y:S08]  /*16a0*/  BRA.U !UP1, `(.L_x_19) ;  /* 0x0000000109947547 */ /* 0x000ff0000b800000 */
[----:B------:R-:W0:Y:S01]  /*16b0*/  LDC.64 R4, c[0x0][0x3b8] ;  /* 0x0000ee00ff047b82 */ /* 0x000e220000000a00 */
[----:B------:R-:W1:Y:S01]  /*16c0*/  LDCU.128 UR16, c[0x0][0x380] ;  /* 0x00007000ff1077ac */ /* 0x000e620008000c00 */
[----:B------:R-:W-:Y:S01]  /*16d0*/  MOV R20, UR4 ;  /* 0x0000000400147c02 */ /* 0x000fe20008000f00 */
[----:B------:R-:W-:Y:S02]  /*16e0*/  IMAD.U32 R21, RZ, RZ, UR5 ;  /* 0x00000005ff157e24 */ /* 0x000fe4000f8e00ff */
[----:B------:R-:W-:Y:S02]  /*16f0*/  HFMA2 R15, -RZ, RZ, 0, 0 ;  /* 0x00000000ff0f7431 */ /* 0x000fe400000001ff */
[----:B------:R-:W-:Y:S01]  /*1700*/  IMAD R17, R2, UR14, RZ ;  /* 0x0000000e02117c24 */ /* 0x000fe2000f8e02ff */
[----:B------:R-:W-:Y:S01]  /*1710*/  UIADD3 UR6, UPT, UPT, UR4, 0x1, URZ ;  /* 0x0000000104067890 */ /* 0x000fe2000fffe0ff */
[----:B------:R-:W-:Y:S01]  /*1720*/  IMAD.WIDE.U32 R20, R10, UR14, R20 ;  /* 0x0000000e0a147c25 */ /* 0x000fe2000f8e0014 */
[----:B------:R-:W-:-:S03]  /*1730*/  MOV R18, R0 ;  /* 0x0000000000127202 */ /* 0x000fc60000000f00 */
[C---:B------:R-:W-:Y:S01]  /*1740*/  IMAD R17, R10.reuse, UR15, R17 ;  /* 0x0000000f0a117c24 */ /* 0x040fe2000f8e0211 */
[----:B------:R-:W-:Y:S01]  /*1750*/  MOV R14, UR6 ;  /* 0x00000006000e7c02 */ /* 0x000fe20008000f00 */
[----:B------:R-:W-:Y:S02]  /*1760*/  IMAD.MOV.U32 R19, RZ, RZ, R3 ;  /* 0x000000ffff137224 */ /* 0x000fe400078e0003 */
[----:B------:R-:W-:Y:S02]  /*1770*/  IMAD.IADD R13, R17, 0x1, R21 ;  /* 0x00000001110d7824 */ /* 0x000fe400078e0215 */
[----:B------:R-:W-:Y:S01]  /*1780*/  IMAD.WIDE.U32 R14, R10, UR14, R14 ;  /* 0x0000000e0a0e7c25 */ /* 0x000fe2000f8e000e */
[----:B-1----:R-:W-:-:S04]  /*1790*/  LEA R12, P0, R20, UR16, 0x2 ;  /* 0x00000010140c7c11 */ /* 0x002fc8000f8010ff */
[----:B------:R-:W-:Y:S01]  /*17a0*/  LEA.HI.X R13, R20, UR17, R13, 0x2, P0 ;  /* 0x00000011140d7c11 */ /* 0x000fe200080f140d */
[C---:B0-----:R-:W-:Y:S02]  /*17b0*/  IMAD R6, R4.reuse, UR5, RZ ;  /* 0x0000000504067c24 */ /* 0x041fe4000f8e02ff */
[----:B------:R-:W-:Y:S02]  /*17c0*/  IMAD.WIDE.U32 R8, R4, UR4, R18 ;  /* 0x0000000404087c25 */ /* 0x000fe4000f8e0012 */
[----:B------:R-:W2:Y:S02]  /*17d0*/  LDG.E R12, desc[UR8][R12.64] ;  /* 0x000000080c0c7981 */ /* 0x000ea4000c1e1900 */
[----:B------:R-:W-:Y:S01]  /*17e0*/  IMAD R21, R5, UR4, R6 ;  /* 0x0000000405157c24 */ /* 0x000fe2000f8e0206 */
[----:B------:R-:W-:Y:S01]  /*17f0*/  LEA R16, P0, R8, UR18, 0x2 ;  /* 0x0000001208107c11 */ /* 0x000fe2000f8010ff */
[----:B------:R-:W-:Y:S01]  /*1800*/  IMAD.WIDE.U32 R18, R4, UR6, R18 ;  /* 0x0000000604127c25 */ /* 0x000fe2000f8e0012 */
[----:B------:R-:W-:-:S03]  /*1810*/  LEA R4, P1, R14, UR16, 0x2 ;  /* 0x000000100e047c11 */ /* 0x000fc6000f8210ff */
[----:B------:R-:W-:Y:S01]  /*1820*/  IMAD.IADD R21, R9, 0x1, R21 ;  /* 0x0000000109157824 */ /* 0x000fe200078e0215 */
[----:B------:R-:W-:Y:S01]  /*1830*/  IADD3 R9, PT, PT, R17, R15, RZ ;  /* 0x0000000f11097210 */ /* 0x000fe20007ffe0ff */
[----:B------:R-:W-:-:S03]  /*1840*/  IMAD R15, R5, UR6, R19 ;  /* 0x00000006050f7c24 */ /* 0x000fc6000f8e0213 */
[----:B------:R-:W-:Y:S02]  /*1850*/  LEA.HI.X R17, R8, UR19, R21, 0x2, P0 ;  /* 0x0000001308117c11 */ /* 0x000fe400080f1415 */
[----:B------:R-:W-:Y:S02]  /*1860*/  LEA R8, P0, R18, UR18, 0x2 ;  /* 0x0000001212087c11 */ /* 0x000fe4000f8010ff */
[----:B------:R-:W-:Y:S01]  /*1870*/  LEA.HI.X R5, R14, UR17, R9, 0x2, P1 ;  /* 0x000000110e057c11 */ /* 0x000fe200088f1409 */
[----:B------:R-:W2:Y:S01]  /*1880*/  LDG.E R16, desc[UR8][R16.64] ;  /* 0x0000000810107981 */ /* 0x000ea2000c1e1900 */
[----:B------:R-:W-:-:S03]  /*1890*/  LEA.HI.X R9, R18, UR19, R15, 0x2, P0 ;  /* 0x0000001312097c11 */ /* 0x000fc600080f140f */
[----:B------:R-:W3:Y:S04]  /*18a0*/  LDG.E R4, desc[UR8][R4.64] ;  /* 0x0000000804047981 */ /* 0x000ee8000c1e1900 */
[----:B------:R-:W3:Y:S01]  /*18b0*/  LDG.E R8, desc[UR8][R8.64] ;  /* 0x0000000808087981 */ /* 0x000ee2000c1e1900 */
[----:B------:R-:W-:Y:S01]  /*18c0*/  UIADD3 UR4, UPT, UPT, UR4, 0x2, URZ ;  /* 0x0000000204047890 */ /* 0x000fe2000fffe0ff */
[----:B------:R-:W-:Y:S01]  /*18d0*/  UMOV UR5, URZ ;  /* 0x000000ff00057c82 */ /* 0x000fe20008000000 */
[----:B--2---:R-:W-:-:S04]  /*18e0*/  FFMA R7, R12, R16, R7 ;  /* 0x000000100c077223 */ /* 0x004fc80000000007 */
[----:B---3--:R-:W-:-:S07]  /*18f0*/  FFMA R7, R4, R8, R7 ;  /* 0x0000000804077223 */ /* 0x008fce0000000007 */
.L_x_19:
[----:B------:R-:W-:Y:S05]  /*1900*/  BRA.U UP0, `(.L_x_15) ;  /* 0x0000000100547547 */ /* 0x000fea000b800000 */
[----:B------:R-:W0:Y:S01]  /*1910*/  LDC.64 R16, c[0x0][0x3b8] ;  /* 0x0000ee00ff107b82 */ /* 0x000e220000000a00 */
[----:B------:R-:W1:Y:S01]  /*1920*/  LDCU.128 UR16, c[0x0][0x380] ;  /* 0x00007000ff1077ac */ /* 0x000e620008000c00 */
[----:B------:R-:W-:Y:S01]  /*1930*/  MOV R9, UR5 ;  /* 0x0000000500097c02 */ /* 0x000fe20008000f00 */
[----:B------:R-:W-:Y:S01]  /*1940*/  IMAD R13, R2, UR14, RZ ;  /* 0x0000000e020d7c24 */ /* 0x000fe2000f8e02ff */
[----:B------:R-:W-:Y:S01]  /*1950*/  MOV R5, R3 ;  /* 0x0000000300057202 */ /* 0x000fe20000000f00 */
[----:B------:R-:W-:Y:S02]  /*1960*/  IMAD.U32 R8, RZ, RZ, UR4 ;  /* 0x00000004ff087e24 */ /* 0x000fe4000f8e00ff */
[----:B------:R-:W-:Y:S02]  /*1970*/  IMAD.MOV.U32 R4, RZ, RZ, R0 ;  /* 0x000000ffff047224 */ /* 0x000fe400078e0000 */
[C---:B------:R-:W-:Y:S02]  /*1980*/  IMAD R15, R10.reuse, UR15, R13 ;  /* 0x0000000f0a0f7c24 */ /* 0x040fe4000f8e020d */
[----:B------:R-:W-:-:S04]  /*1990*/  IMAD.WIDE.U32 R8, R10, UR14, R8 ;  /* 0x0000000e0a087c25 */ /* 0x000fc8000f8e0008 */
[----:B------:R-:W-:Y:S01]  /*19a0*/  IMAD.IADD R9, R15, 0x1, R9 ;  /* 0x000000010f097824 */ /* 0x000fe200078e0209 */
[----:B-1----:R-:W-:Y:S01]  /*19b0*/  LEA R12, P0, R8, UR16, 0x2 ;  /* 0x00000010080c7c11 */ /* 0x002fe2000f8010ff */
[C---:B0-----:R-:W-:Y:S02]  /*19c0*/  IMAD R6, R16.reuse, UR5, RZ ;  /* 0x0000000510067c24 */ /* 0x041fe4000f8e02ff */
[----:B------:R-:W-:-:S04]  /*19d0*/  IMAD.WIDE.U32 R4, R16, UR4, R4 ;  /* 0x0000000410047c25 */ /* 0x000fc8000f8e0004 */
[----:B------:R-:W-:Y:S01]  /*19e0*/  IMAD R13, R17, UR4, R6 ;  /* 0x00000004110d7c24 */ /* 0x000fe2000f8e0206 */
[----:B------:R-:W-:-:S04]  /*19f0*/  LEA R14, P1, R4, UR18, 0x2 ;  /* 0x00000012040e7c11 */ /* 0x000fc8000f8210ff */
[----:B------:R-:W-:Y:S02]  /*1a00*/  IADD3 R5, PT, PT, R5, R13, RZ ;  /* 0x0000000d05057210 */ /* 0x000fe40007ffe0ff */
[----:B------:R-:W-:Y:S02]  /*1a10*/  LEA.HI.X R13, R8, UR17, R9, 0x2, P0 ;  /* 0x00000011080d7c11 */ /* 0x000fe400080f1409 */
[----:B------:R-:W-:-:S03]  /*1a20*/  LEA.HI.X R15, R4, UR19, R5, 0x2, P1 ;  /* 0x00000013040f7c11 */ /* 0x000fc600088f1405 */
[----:B------:R-:W2:Y:S04]  /*1a30*/  LDG.E R12, desc[UR8][R12.64] ;  /* 0x000000080c0c7981 */ /* 0x000ea8000c1e1900 */
[----:B------:R-:W2:Y:S02]  /*1a40*/  LDG.E R14, desc[UR8][R14.64] ;  /* 0x000000080e0e7981 */ /* 0x000ea4000c1e1900 */
[----:B--2---:R-:W-:-:S07]  /*1a50*/  FFMA R7, R12, R14, R7 ;  /* 0x0000000e0c077223 */ /* 0x004fce0000000007 */
.L_x_15:
[----:B------:R-:W0:Y:S01]  /*1a60*/  LDCU.64 UR6, c[0x0][0x3b8] ;  /* 0x00007700ff0677ac */ /* 0x000e220008000a00 */
[----:B------:R-:W1:Y:S01]  /*1a70*/  LDCU.64 UR4, c[0x0][0x390] ;  /* 0x00007200ff0477ac */ /* 0x000e620008000a00 */
[----:B0-----:R-:W-:Y:S02]  /*1a80*/  IMAD R5, R2, UR6, RZ ;  /* 0x0000000602057c24 */ /* 0x001fe4000f8e02ff */
[----:B------:R-:W-:Y:S02]  /*1a90*/  IMAD.MOV.U32 R2, RZ, RZ, R0 ;  /* 0x000000ffff027224 */ /* 0x000fe400078e0000 */
[C---:B------:R-:W-:Y:S02]  /*1aa0*/  IMAD R5, R10.reuse, UR7, R5 ;  /* 0x000000070a057c24 */ /* 0x040fe4000f8e0205 */
[----:B------:R-:W-:-:S03]  /*1ab0*/  IMAD.WIDE.U32 R2, R10, UR6, R2 ;  /* 0x000000060a027c25 */ /* 0x000fc6000f8e0002 */
[----:B-1----:R-:W-:Y:S02]  /*1ac0*/  LEA R4, P0, R2, UR4, 0x2 ;  /* 0x0000000402047c11 */ /* 0x002fe4000f8010ff */
[----:B------:R-:W-:-:S04]  /*1ad0*/  IADD3 R3, PT, PT, R3, R5, RZ ;  /* 0x0000000503037210 */ /* 0x000fc80007ffe0ff */
[----:B------:R-:W-:-:S05]  /*1ae0*/  LEA.HI.X R5, R2, UR5, R3, 0x2, P0 ;  /* 0x0000000502057c11 */ /* 0x000fca00080f1403 */
[----:B------:R-:W-:Y:S01]  /*1af0*/  STG.E desc[UR8][R4.64], R7 ;  /* 0x0000000704007986 */ /* 0x000fe2000c101908 */
[----:B------:R-:W-:Y:S05]  /*1b00*/  EXIT ;  /* 0x000000000000794d */ /* 0x000fea0003800000 */
        .weak           $__internal_0_$__cuda_sm20_div_u64
        .type           $__internal_0_$__cuda_sm20_div_u64,@function
        .size           $__internal_0_$__cuda_sm20_div_u64,($__internal_1_$__cuda_sm20_rem_u64 - $__internal_0_$__cuda_sm20_div_u64)
$__internal_0_$__cuda_sm20_div_u64:
[----:B------:R-:W-:-:S04]  /*1b10*/  IMAD.MOV.U32 R13, RZ, RZ, R5 ;  /* 0x000000ffff0d7224 */ /* 0x000fc800078e0005 */
[----:B------:R-:W0:Y:S08]  /*1b20*/  I2F.U64.RP R9, R12 ;  /* 0x0000000c00097312 */ /* 0x000e300000309000 */
[----:B0-----:R-:W0:Y:S02]  /*1b30*/  MUFU.RCP R9, R9 ;  /* 0x0000000900097308 */ /* 0x001e240000001000 */
[----:B0-----:R-:W-:-:S06]  /*1b40*/  IADD3 R6, PT, PT, R9, 0x1ffffffe, RZ ;  /* 0x1ffffffe09067810 */ /* 0x001fcc0007ffe0ff */
[----:B------:R-:W0:Y:S02]  /*1b50*/  F2I.U64.TRUNC R6, R6 ;  /* 0x0000000600067311 */ /* 0x000e24000020d800 */
[----:B0-----:R-:W-:-:S04]  /*1b60*/  IMAD.WIDE.U32 R14, R6, R12, RZ ;  /* 0x0000000c060e7225 */ /* 0x001fc800078e00ff */
[C---:B------:R-:W-:Y:S01]  /*1b70*/  IMAD R11, R6.reuse, R5, R15 ;  /* 0x00000005060b7224 */ /* 0x040fe200078e020f */
[----:B------:R-:W-:Y:S02]  /*1b80*/  IADD3 R17, P0, PT, RZ, -R14, RZ ;  /* 0x8000000eff117210 */ /* 0x000fe40007f1e0ff */
[----:B------:R-:W-:Y:S01]  /*1b90*/  MOV R15, R6 ;  /* 0x00000006000f7202 */ /* 0x000fe20000000f00 */
[----:B------:R-:W-:Y:S02]  /*1ba0*/  IMAD R11, R7, R12, R11 ;  /* 0x0000000c070b7224 */ /* 0x000fe400078e020b */
[----:B------:R-:W-:-:S04]  /*1bb0*/  IMAD.HI.U32 R14, R6, R17, RZ ;  /* 0x00000011060e7227 */ /* 0x000fc800078e00ff */
[----:B------:R-:W-:-:S04]  /*1bc0*/  IMAD.X R11, RZ, RZ, ~R11, P0 ;  /* 0x000000ffff0b7224 */ /* 0x000fc800000e0e0b */
[----:B------:R-:W-:-:S04]  /*1bd0*/  IMAD.WIDE.U32 R14, P0, R6, R11, R14 ;  /* 0x0000000b060e7225 */ /* 0x000fc8000780000e */
[C---:B------:R-:W-:Y:S02]  /*1be0*/  IMAD R13, R7.reuse, R11, RZ ;  /* 0x0000000b070d7224 */ /* 0x040fe400078e02ff */
[----:B------:R-:W-:-:S04]  /*1bf0*/  IMAD.HI.U32 R14, P1, R7, R17, R14 ;  /* 0x00000011070e7227 */ /* 0x000fc8000782000e */
[----:B------:R-:W-:Y:S01]  /*1c00*/  IMAD.HI.U32 R9, R7, R11, RZ ;  /* 0x0000000b07097227 */ /* 0x000fe200078e00ff */
[----:B------:R-:W-:-:S03]  /*1c10*/  IADD3 R15, P2, PT, R13, R14, RZ ;  /* 0x0000000e0d0f7210 */ /* 0x000fc60007f5e0ff */
[----:B------:R-:W-:Y:S02]  /*1c20*/  IMAD.X R9, R9, 0x1, R7, P0 ;  /* 0x0000000109097824 */ /* 0x000fe400000e0607 */
[----:B------:R-:W-:-:S03]  /*1c30*/  IMAD.WIDE.U32 R6, R15, R12, RZ ;  /* 0x0000000c0f067225 */ /* 0x000fc600078e00ff */
[----:B------:R-:W-:Y:S01]  /*1c40*/  IADD3.X R9, PT, PT, RZ, RZ, R9, P2, P1 ;  /* 0x000000ffff097210 */ /* 0x000fe200017e2409 */
[----:B------:R-:W-:Y:S01]  /*1c50*/  IMAD R7, R15, R5, R7 ;  /* 0x000000050f077224 */ /* 0x000fe200078e0207 */
[----:B------:R-:W-:-:S03]  /*1c60*/  IADD3 R11, P0, PT, RZ, -R6, RZ ;  /* 0x80000006ff0b7210 */ /* 0x000fc60007f1e0ff */
[----:B------:R-:W-:Y:S02]  /*1c70*/  IMAD R7, R9, R12, R7 ;  /* 0x0000000c09077224 */ /* 0x000fe400078e0207 */
[----:B------:R-:W-:-:S03]  /*1c80*/  IMAD.HI.U32 R14, R15, R11, RZ ;  /* 0x0000000b0f0e7227 */ /* 0x000fc600078e00ff */
[----:B------:R-:W-:Y:S01]  /*1c90*/  IADD3.X R6, PT, PT, RZ, ~R7, RZ, P0, !PT ;  /* 0x80000007ff067210 */ /* 0x000fe200007fe4ff */
[----:B------:R-:W-:-:S04]  /*1ca0*/  HFMA2 R7, -RZ, RZ, 0, 0 ;  /* 0x00000000ff077431 */ /* 0x000fc800000001ff */
[----:B------:R-:W-:-:S04]  /*1cb0*/  IMAD.WIDE.U32 R14, P0, R15, R6, R14 ;  /* 0x000000060f0e7225 */ /* 0x000fc8000780000e */
[C---:B------:R-:W-:Y:S02]  /*1cc0*/  IMAD R16, R9.reuse, R6, RZ ;  /* 0x0000000609107224 */ /* 0x040fe400078e02ff */
[----:B------:R-:W-:-:S04]  /*1cd0*/  IMAD.HI.U32 R11, P1, R9, R11, R14 ;  /* 0x0000000b090b7227 */ /* 0x000fc8000782000e */
[----:B------:R-:W-:Y:S01]  /*1ce0*/  IMAD.HI.U32 R6, R9, R6, RZ ;  /* 0x0000000609067227 */ /* 0x000fe200078e00ff */
[----:B------:R-:W-:-:S03]  /*1cf0*/  IADD3 R11, P2, PT, R16, R11, RZ ;  /* 0x0000000b100b7210 */ /* 0x000fc60007f5e0ff */
[----:B------:R-:W-:Y:S02]  /*1d00*/  IMAD.X R9, R6, 0x1, R9, P0 ;  /* 0x0000000106097824 */ /* 0x000fe400000e0609 */
[----:B------:R-:W-:-:S03]  /*1d10*/  IMAD.HI.U32 R6, R11, R2, RZ ;  /* 0x000000020b067227 */ /* 0x000fc600078e00ff */
[----:B------:R-:W-:Y:S01]  /*1d20*/  IADD3.X R9, PT, PT, RZ, RZ, R9, P2, P1 ;  /* 0x000000ffff097210 */ /* 0x000fe200017e2409 */
[----:B------:R-:W-:-:S04]  /*1d30*/  IMAD.WIDE.U32 R6, R11, R3, R6 ;  /* 0x000000030b067225 */ /* 0x000fc800078e0006 */
[C---:B------:R-:W-:Y:S02]  /*1d40*/  IMAD R11, R9.reuse, R3, RZ ;  /* 0x00000003090b7224 */ /* 0x040fe400078e02ff */
[----:B------:R-:W-:-:S04]  /*1d50*/  IMAD.HI.U32 R6, P0, R9, R2, R6 ;  /* 0x0000000209067227 */ /* 0x000fc80007800006 */
[----:B------:R-:W-:Y:S01]  /*1d60*/  IMAD.HI.U32 R9, R9, R3, RZ ;  /* 0x0000000309097227 */ /* 0x000fe200078e00ff */
[----:B------:R-:W-:-:S03]  /*1d70*/  IADD3 R11, P1, PT, R11, R6, RZ ;  /* 0x000000060b0b7210 */ /* 0x000fc60007f3e0ff */
[----:B------:R-:W-:Y:S02]  /*1d80*/  IMAD.X R9, RZ, RZ, R9, P0 ;  /* 0x000000ffff097224 */ /* 0x000fe400000e0609 */
[----:B------:R-:W-:-:S03]  /*1d90*/  IMAD.WIDE.U32 R6, R11, R12, RZ ;  /* 0x0000000c0b067225 */ /* 0x000fc600078e00ff */
[----:B------:R-:W-:Y:S01]  /*1da0*/  IADD3.X R9, PT, PT, RZ, R9, RZ, P1, !PT ;  /* 0x00000009ff097210 */ /* 0x000fe20000ffe4ff */
[----:B------:R-:W-:Y:S01]  /*1db0*/  IMAD R7, R11, R5, R7 ;  /* 0x000000050b077224 */ /* 0x000fe200078e0207 */
[----:B------:R-:W-:-:S03]  /*1dc0*/  IADD3 R13, P1, PT, -R6, R2, RZ ;  /* 0x00000002060d7210 */ /* 0x000fc60007f3e1ff */
[-C--:B------:R-:W-:Y:S01]  /*1dd0*/  IMAD R6, R9, R12.reuse, R7 ;  /* 0x0000000c09067224 */ /* 0x080fe200078e0207 */
[----:B------:R-:W-:-:S03]  /*1de0*/  ISETP.GE.U32.AND P0, PT, R13, R12, PT ;  /* 0x0000000c0d00720c */ /* 0x000fc60003f06070 */
[----:B------:R-:W-:Y:S01]  /*1df0*/  IMAD.X R18, R3, 0x1, ~R6, P1 ;  /* 0x0000000103127824 */ /* 0x000fe200008e0e06 */
[----:B------:R-:W-:Y:S02]  /*1e00*/  IADD3 R6, P2, PT, R11, 0x1, RZ ;  /* 0x000000010b067810 */ /* 0x000fe40007f5e0ff */
[----:B------:R-:W-:Y:S02]  /*1e10*/  IADD3 R7, P1, PT, -R12, R13, RZ ;  /* 0x0000000d0c077210 */ /* 0x000fe40007f3e1ff */
[----:B------:R-:W-:Y:S01]  /*1e20*/  ISETP.GE.U32.AND.EX P0, PT, R18, R5, PT, P0 ;  /* 0x000000051200720c */ /* 0x000fe20003f06100 */
[----:B------:R-:W-:Y:S01]  /*1e30*/  IMAD.X R14, RZ, RZ, R9, P2 ;  /* 0x000000ffff0e7224 */ /* 0x000fe200010e0609 */
[----:B------:R-:W-:Y:S02]  /*1e40*/  IADD3.X R16, PT, PT, ~R5, R18, RZ, P1, !PT ;  /* 0x0000001205107210 */ /* 0x000fe40000ffe5ff */
[----:B------:R-:W-:Y:S02]  /*1e50*/  SEL R7, R7, R13, P0 ;  /* 0x0000000d07077207 */ /* 0x000fe40000000000 */
[----:B------:R-:W-:-:S02]  /*1e60*/  SEL R11, R6, R11, P0 ;  /* 0x0000000b060b7207 */ /* 0x000fc40000000000 */
[----:B------:R-:W-:Y:S02]  /*1e70*/  SEL R16, R16, R18, P0 ;  /* 0x0000001210107207 */ /* 0x000fe40000000000 */
[----:B------:R-:W-:Y:S01]  /*1e80*/  SEL R14, R14, R9, P0 ;  /* 0x000000090e0e7207 */ /* 0x000fe20000000000 */
[----:B------:R-:W-:Y:S01]  /*1e90*/  IMAD.MOV.U32 R9, RZ, RZ, 0x0 ;  /* 0x00000000ff097424 */ /* 0x000fe200078e00ff */
[----:B------:R-:W-:Y:S02]  /*1ea0*/  ISETP.GE.U32.AND P0, PT, R7, R12, PT ;  /* 0x0000000c0700720c */ /* 0x000fe40003f06070 */
[----:B------:R-:W-:Y:S02]  /*1eb0*/  IADD3 R6, P2, PT, R11, 0x1, RZ ;  /* 0x000000010b067810 */ /* 0x000fe40007f5e0ff */
[----:B------:R-:W-:Y:S02]  /*1ec0*/  ISETP.NE.U32.AND P1, PT, R12, RZ, PT ;  /* 0x000000ff0c00720c */ /* 0x000fe40003f25070 */
[----:B------:R-:W-:-:S02]  /*1ed0*/  ISETP.GE.U32.AND.EX P0, PT, R16, R5, PT, P0 ;  /* 0x000000051000720c */ /* 0x000fc40003f06100 */
[-C--:B------:R-:W-:Y:S02]  /*1ee0*/  IADD3.X R7, PT, PT, RZ, R14.reuse, RZ, P2, !PT ;  /* 0x0000000eff077210 */ /* 0x080fe400017fe4ff */
[----:B------:R-:W-:Y:S02]  /*1ef0*/  ISETP.NE.AND.EX P1, PT, R5, RZ, PT, P1 ;  /* 0x000000ff0500720c */ /* 0x000fe40003f25310 */
[----:B------:R-:W-:Y:S02]  /*1f00*/  SEL R6, R6, R11, P0 ;  /* 0x0000000b06067207 */ /* 0x000fe40000000000 */
[----:B------:R-:W-:Y:S02]  /*1f10*/  SEL R7, R7, R14, P0 ;  /* 0x0000000e07077207 */ /* 0x000fe40000000000 */
[----:B------:R-:W-:Y:S02]  /*1f20*/  SEL R6, R6, 0xffffffff, P1 ;  /* 0xffffffff06067807 */ /* 0x000fe40000800000 */
[----:B------:R-:W-:Y:S01]  /*1f30*/  SEL R7, R7, 0xffffffff, P1 ;  /* 0xffffffff07077807 */ /* 0x000fe20000800000 */
[----:B------:R-:W-:Y:S06]  /*1f40*/  RET.REL.NODEC R8 `(_Z22tensorMatrixMultKernelPKfS0_Pfmmmmm) ;  /* 0xffffffe0082c7950 */ /* 0x000fec0003c3ffff */
        .weak           $__internal_1_$__cuda_sm20_rem_u64
        .type           $__internal_1_$__cuda_sm20_rem_u64,@function
        .size           $__internal_1_$__cuda_sm20_rem_u64,(.L_x_22 - $__internal_1_$__cuda_sm20_rem_u64)
$__internal_1_$__cuda_sm20_rem_u64:
        /* <DEDUP_REMOVED lines=23> */
[----:B------:R-:W-:-:S05]  /*20c0*/  IADD3.X R12, PT, PT, RZ, ~R9, RZ, P0, !PT ;  /* 0x80000009ff0c7210 */ /* 0x000fca00007fe4ff */
[----:B------:R-:W-:-:S04]  /*20d0*/  IMAD.WIDE.U32 R14, P0, R15, R12, R14 ;  /* 0x0000000c0f0e7225 */ /* 0x000fc8000780000e */
[C---:B------:R-:W-:Y:S02]  /*20e0*/  IMAD R16, R7.reuse, R12, RZ ;  /* 0x0000000c07107224 */ /* 0x040fe400078e02ff */
[----:B------:R-:W-:-:S04]  /*20f0*/  IMAD.HI.U32 R9, P1, R7, R13, R14 ;  /* 0x0000000d07097227 */ /* 0x000fc8000782000e */
[----:B------:R-:W-:Y:S02]  /*2100*/  HFMA2 R13, -RZ, RZ, 0, 0 ;  /* 0x00000000ff0d7431 */ /* 0x000fe400000001ff */
        /* <DEDUP_REMOVED lines=16> */
[----:B------:R-:W-:Y:S02]  /*2210*/  ISETP.GE.U32.AND P0, PT, R13, R10, PT ;  /* 0x0000000a0d00720c */ /* 0x000fe40003f06070 */
[----:B------:R-:W-:Y:S01]  /*2220*/  MOV R9, 0x0 ;  /* 0x0000000000097802 */ /* 0x000fe20000000f00 */
[----:B------:R-:W-:Y:S01]  /*2230*/  IMAD.X R12, R5, 0x1, ~R6, P1 ;  /* 0x00000001050c7824 */ /* 0x000fe200008e0e06 */
[----:B------:R-:W-:-:S04]  /*2240*/  IADD3 R5, P1, PT, -R10, R13, RZ ;  /* 0x0000000d0a057210 */ /* 0x000fc80007f3e1ff */
[----:B------:R-:W-:Y:S02]  /*2250*/  ISETP.GE.U32.AND.EX P0, PT, R12, R11, PT, P0 ;  /* 0x0000000b0c00720c */ /* 0x000fe40003f06100 */
[-C--:B------:R-:W-:Y:S02]  /*2260*/  IADD3.X R6, PT, PT, ~R11, R12.reuse, RZ, P1, !PT ;  /* 0x0000000c0b067210 */ /* 0x080fe40000ffe5ff */
[----:B------:R-:W-:Y:S02]  /*2270*/  SEL R5, R5, R13, P0 ;  /* 0x0000000d05057207 */ /* 0x000fe40000000000 */
[----:B------:R-:W-:Y:S02]  /*2280*/  SEL R6, R6, R12, P0 ;  /* 0x0000000c06067207 */ /* 0x000fe40000000000 */
[C---:B------:R-:W-:Y:S02]  /*2290*/  ISETP.GE.U32.AND P0, PT, R5.reuse, R10, PT ;  /* 0x0000000a0500720c */ /* 0x040fe40003f06070 */
[----:B------:R-:W-:Y:S01]  /*22a0*/  ISETP.NE.U32.AND P1, PT, R10, RZ, PT ;  /* 0x000000ff0a00720c */ /* 0x000fe20003f25070 */
[----:B------:R-:W-:Y:S01]  /*22b0*/  IMAD.IADD R10, R5, 0x1, -R10 ;  /* 0x00000001050a7824 */ /* 0x000fe200078e0a0a */
[----:B------:R-:W-:-:S02]  /*22c0*/  ISETP.GE.U32.AND.EX P0, PT, R6, R11, PT, P0 ;  /* 0x0000000b0600720c */ /* 0x000fc40003f06100 */
[----:B------:R-:W-:Y:S02]  /*22d0*/  ISETP.NE.AND.EX P1, PT, R11, RZ, PT, P1 ;  /* 0x000000ff0b00720c */ /* 0x000fe40003f25310 */
[----:B------:R-:W-:-:S04]  /*22e0*/  SEL R10, R10, R5, P0 ;  /* 0x000000050a0a7207 */ /* 0x000fc80000000000 */
[----:B------:R-:W-:Y:S01]  /*22f0*/  SEL R10, R10, 0xffffffff, P1 ;  /* 0xffffffff0a0a7807 */ /* 0x000fe20000800000 */
[----:B------:R-:W-:Y:S06]  /*2300*/  RET.REL.NODEC R8 `(_Z22tensorMatrixMultKernelPKfS0_Pfmmmmm) ;  /* 0xffffffdc083c7950 */ /* 0x000fec0003c3ffff */
.L_x_20:
[----:B------:R-:W-:-:S00]  /*2310*/  BRA `(.L_x_20) ;  /* 0xfffffffc00fc7947 */ /* 0x000fc0000383ffff */
[----:B------:R-:W-:-:S00]  /*2320*/  NOP ;  /* 0x0000000000007918 */ /* 0x000fc00000000000 */
        /* <DEDUP_REMOVED lines=13> */
.L_x_22:


//--------------------- .nv.shared.reserved.0     --------------------------
	.section	.nv.shared.reserved.0,"aw",@nobits
	.weak		__nv_reservedSMEM_offset_0_alias
	.size		__nv_reservedSMEM_offset_0_alias, 0, 64
	.other		__nv_reservedSMEM_offset_0_alias,@"STO_CUDA_RESERVED_SHARED STV_DEFAULT"
__nv_reservedSMEM_offset_0_alias:
	.zero		0
	.zero		64


//--------------------- .nv.constant0._Z22tensorMatrixMultKernelPKfS0_Pfmmmmm --------------------------
	.section	.nv.constant0._Z22tensorMatrixMultKernelPKfS0_Pfmmmmm,"a",@progbits
	.sectionflags	@""
	.align	4
.nv.constant0._Z22tensorMatrixMultKernelPKfS0_Pfmmmmm:
	.zero		960


//--------------------- SYMBOLS --------------------------

	.type		.nv.reservedSmem.offset0,@object
	.size		.nv.reservedSmem.offset0,0x4
